//
// Generated by NVIDIA NVVM Compiler
//
// Compiler Build ID: CL-36424714
// Cuda compilation tools, release 13.0, V13.0.88
// Based on NVVM 20.0.0
//

.version 9.0
.target sm_100
.address_size 64

	// .globl	_Z22convolutionKernelNaivePKfPfiiS0_i
.const .align 4 .b8 d_filter[324];
.extern .shared .align 16 .b8 tile[];

.visible .entry _Z22convolutionKernelNaivePKfPfiiS0_i(
	.param .u64 .ptr .align 1 _Z22convolutionKernelNaivePKfPfiiS0_i_param_0,
	.param .u64 .ptr .align 1 _Z22convolutionKernelNaivePKfPfiiS0_i_param_1,
	.param .u32 _Z22convolutionKernelNaivePKfPfiiS0_i_param_2,
	.param .u32 _Z22convolutionKernelNaivePKfPfiiS0_i_param_3,
	.param .u64 .ptr .align 1 _Z22convolutionKernelNaivePKfPfiiS0_i_param_4,
	.param .u32 _Z22convolutionKernelNaivePKfPfiiS0_i_param_5
)
{
	.reg .pred 	%p<91>;
	.reg .b32 	%r<86>;
	.reg .b32 	%f<99>;
	.reg .b64 	%rd<25>;

	ld.param.u64 	%rd10, [_Z22convolutionKernelNaivePKfPfiiS0_i_param_0];
	ld.param.u64 	%rd9, [_Z22convolutionKernelNaivePKfPfiiS0_i_param_1];
	ld.param.u32 	%r37, [_Z22convolutionKernelNaivePKfPfiiS0_i_param_2];
	ld.param.u32 	%r40, [_Z22convolutionKernelNaivePKfPfiiS0_i_param_3];
	ld.param.u64 	%rd11, [_Z22convolutionKernelNaivePKfPfiiS0_i_param_4];
	ld.param.u32 	%r39, [_Z22convolutionKernelNaivePKfPfiiS0_i_param_5];
	cvta.to.global.u64 	%rd1, %rd11;
	cvta.to.global.u64 	%rd2, %rd10;
	mov.u32 	%r41, %ctaid.x;
	mov.u32 	%r42, %ntid.x;
	mov.u32 	%r43, %tid.x;
	mad.lo.s32 	%r1, %r41, %r42, %r43;
	mov.u32 	%r44, %ctaid.y;
	mov.u32 	%r45, %ntid.y;
	mov.u32 	%r46, %tid.y;
	mad.lo.s32 	%r47, %r44, %r45, %r46;
	shr.u32 	%r48, %r39, 31;
	add.s32 	%r49, %r39, %r48;
	shr.s32 	%r3, %r49, 1;
	setp.ge.s32 	%p2, %r1, %r37;
	setp.ge.s32 	%p3, %r47, %r40;
	or.pred  	%p4, %p2, %p3;
	@%p4 bra 	$L__BB0_46;
	neg.s32 	%r4, %r3;
	setp.lt.s32 	%p5, %r39, -1;
	mov.f32 	%f97, 0f00000000;
	@%p5 bra 	$L__BB0_45;
	abs.s32 	%r5, %r3;
	add.s32 	%r6, %r3, %r5;
	add.s32 	%r50, %r6, 1;
	and.b32  	%r7, %r50, 7;
	mov.f32 	%f97, 0f00000000;
	mov.u32 	%r77, %r4;
$L__BB0_3:
	mov.u32 	%r8, %r77;
	setp.lt.u32 	%p6, %r6, 7;
	add.s32 	%r51, %r8, %r47;
	setp.gt.s32 	%p7, %r51, -1;
	setp.lt.s32 	%p8, %r51, %r40;
	and.pred  	%p1, %p7, %p8;
	mul.lo.s32 	%r10, %r51, %r37;
	add.s32 	%r52, %r8, %r3;
	mul.lo.s32 	%r78, %r52, %r39;
	add.s32 	%r12, %r78, %r3;
	mov.u32 	%r84, %r4;
	@%p6 bra 	$L__BB0_23;
	add.s32 	%r53, %r6, 1;
	and.b32  	%r54, %r53, -8;
	neg.s32 	%r81, %r54;
	sub.s32 	%r82, 3, %r3;
	sub.s32 	%r80, %r1, %r3;
	add.s32 	%r79, %r80, %r10;
$L__BB0_5:
	.pragma "nounroll";
	setp.gt.s32 	%p9, %r80, -1;
	setp.lt.s32 	%p10, %r80, %r37;
	and.pred  	%p11, %p9, %p10;
	and.pred  	%p12, %p11, %p1;
	mul.wide.s32 	%rd12, %r79, 4;
	add.s64 	%rd3, %rd2, %rd12;
	mul.wide.s32 	%rd13, %r78, 4;
	add.s64 	%rd4, %rd1, %rd13;
	not.pred 	%p13, %p12;
	@%p13 bra 	$L__BB0_7;
	ld.global.f32 	%f43, [%rd3];
	ld.global.f32 	%f44, [%rd4];
	fma.rn.f32 	%f97, %f43, %f44, %f97;
$L__BB0_7:
	add.s32 	%r55, %r80, 1;
	setp.gt.s32 	%p14, %r55, -1;
	setp.lt.s32 	%p15, %r55, %r37;
	and.pred  	%p16, %p14, %p15;
	and.pred  	%p17, %p16, %p1;
	not.pred 	%p18, %p17;
	@%p18 bra 	$L__BB0_9;
	ld.global.f32 	%f45, [%rd3+4];
	ld.global.f32 	%f46, [%rd4+4];
	fma.rn.f32 	%f97, %f45, %f46, %f97;
$L__BB0_9:
	add.s32 	%r56, %r80, 2;
	setp.gt.s32 	%p19, %r56, -1;
	setp.lt.s32 	%p20, %r56, %r37;
	and.pred  	%p21, %p19, %p20;
	and.pred  	%p22, %p21, %p1;
	not.pred 	%p23, %p22;
	@%p23 bra 	$L__BB0_11;
	ld.global.f32 	%f47, [%rd3+8];
	ld.global.f32 	%f48, [%rd4+8];
	fma.rn.f32 	%f97, %f47, %f48, %f97;
$L__BB0_11:
	add.s32 	%r57, %r80, 3;
	setp.gt.s32 	%p24, %r57, -1;
	setp.lt.s32 	%p25, %r57, %r37;
	and.pred  	%p26, %p24, %p25;
	and.pred  	%p27, %p26, %p1;
	not.pred 	%p28, %p27;
	@%p28 bra 	$L__BB0_13;
	ld.global.f32 	%f49, [%rd3+12];
	ld.global.f32 	%f50, [%rd4+12];
	fma.rn.f32 	%f97, %f49, %f50, %f97;
$L__BB0_13:
	add.s32 	%r58, %r80, 4;
	setp.gt.s32 	%p29, %r58, -1;
	setp.lt.s32 	%p30, %r58, %r37;
	and.pred  	%p31, %p29, %p30;
	and.pred  	%p32, %p31, %p1;
	not.pred 	%p33, %p32;
	@%p33 bra 	$L__BB0_15;
	ld.global.f32 	%f51, [%rd3+16];
	ld.global.f32 	%f52, [%rd4+16];
	fma.rn.f32 	%f97, %f51, %f52, %f97;
$L__BB0_15:
	add.s32 	%r59, %r80, 5;
	setp.gt.s32 	%p34, %r59, -1;
	setp.lt.s32 	%p35, %r59, %r37;
	and.pred  	%p36, %p34, %p35;
	and.pred  	%p37, %p36, %p1;
	not.pred 	%p38, %p37;
	@%p38 bra 	$L__BB0_17;
	ld.global.f32 	%f53, [%rd3+20];
	ld.global.f32 	%f54, [%rd4+20];
	fma.rn.f32 	%f97, %f53, %f54, %f97;
$L__BB0_17:
	add.s32 	%r60, %r80, 6;
	setp.gt.s32 	%p39, %r60, -1;
	setp.lt.s32 	%p40, %r60, %r37;
	and.pred  	%p41, %p39, %p40;
	and.pred  	%p42, %p41, %p1;
	not.pred 	%p43, %p42;
	@%p43 bra 	$L__BB0_19;
	ld.global.f32 	%f55, [%rd3+24];
	ld.global.f32 	%f56, [%rd4+24];
	fma.rn.f32 	%f97, %f55, %f56, %f97;
$L__BB0_19:
	add.s32 	%r61, %r80, 7;
	setp.gt.s32 	%p44, %r61, -1;
	setp.lt.s32 	%p45, %r61, %r37;
	and.pred  	%p46, %p44, %p45;
	and.pred  	%p47, %p46, %p1;
	not.pred 	%p48, %p47;
	@%p48 bra 	$L__BB0_21;
	ld.global.f32 	%f57, [%rd3+28];
	ld.global.f32 	%f58, [%rd4+28];
	fma.rn.f32 	%f97, %f57, %f58, %f97;
$L__BB0_21:
	add.s32 	%r82, %r82, 8;
	add.s32 	%r81, %r81, 8;
	add.s32 	%r80, %r80, 8;
	add.s32 	%r79, %r79, 8;
	add.s32 	%r78, %r78, 8;
	setp.ne.s32 	%p49, %r81, 0;
	@%p49 bra 	$L__BB0_5;
	add.s32 	%r84, %r82, -3;
$L__BB0_23:
	setp.eq.s32 	%p50, %r7, 0;
	@%p50 bra 	$L__BB0_44;
	add.s32 	%r62, %r7, -1;
	setp.lt.u32 	%p51, %r62, 3;
	@%p51 bra 	$L__BB0_34;
	add.s32 	%r29, %r84, %r1;
	setp.gt.s32 	%p52, %r29, -1;
	setp.lt.s32 	%p53, %r29, %r37;
	and.pred  	%p54, %p52, %p53;
	and.pred  	%p55, %p54, %p1;
	add.s32 	%r63, %r29, %r10;
	mul.wide.s32 	%rd14, %r63, 4;
	add.s64 	%rd5, %rd2, %rd14;
	add.s32 	%r64, %r12, %r84;
	mul.wide.s32 	%rd15, %r64, 4;
	add.s64 	%rd6, %rd1, %rd15;
	not.pred 	%p56, %p55;
	@%p56 bra 	$L__BB0_27;
	ld.global.f32 	%f60, [%rd5];
	ld.global.f32 	%f61, [%rd6];
	fma.rn.f32 	%f97, %f60, %f61, %f97;
$L__BB0_27:
	add.s32 	%r65, %r29, 1;
	setp.gt.s32 	%p57, %r65, -1;
	setp.lt.s32 	%p58, %r65, %r37;
	and.pred  	%p59, %p57, %p58;
	and.pred  	%p60, %p59, %p1;
	not.pred 	%p61, %p60;
	@%p61 bra 	$L__BB0_29;
	ld.global.f32 	%f62, [%rd5+4];
	ld.global.f32 	%f63, [%rd6+4];
	fma.rn.f32 	%f97, %f62, %f63, %f97;
$L__BB0_29:
	add.s32 	%r66, %r29, 2;
	setp.gt.s32 	%p62, %r66, -1;
	setp.lt.s32 	%p63, %r66, %r37;
	and.pred  	%p64, %p62, %p63;
	and.pred  	%p65, %p64, %p1;
	not.pred 	%p66, %p65;
	@%p66 bra 	$L__BB0_31;
	ld.global.f32 	%f64, [%rd5+8];
	ld.global.f32 	%f65, [%rd6+8];
	fma.rn.f32 	%f97, %f64, %f65, %f97;
$L__BB0_31:
	add.s32 	%r67, %r29, 3;
	setp.gt.s32 	%p67, %r67, -1;
	setp.lt.s32 	%p68, %r67, %r37;
	and.pred  	%p69, %p67, %p68;
	and.pred  	%p70, %p69, %p1;
	not.pred 	%p71, %p70;
	@%p71 bra 	$L__BB0_33;
	ld.global.f32 	%f66, [%rd5+12];
	ld.global.f32 	%f67, [%rd6+12];
	fma.rn.f32 	%f97, %f66, %f67, %f97;
$L__BB0_33:
	add.s32 	%r84, %r84, 4;
$L__BB0_34:
	add.s32 	%r69, %r6, 1;
	and.b32  	%r68, %r69, 3;
	setp.eq.s32 	%p72, %r68, 0;
	@%p72 bra 	$L__BB0_44;
	setp.eq.s32 	%p73, %r68, 1;
	@%p73 bra 	$L__BB0_41;
	add.s32 	%r32, %r84, %r1;
	setp.gt.s32 	%p74, %r32, -1;
	setp.lt.s32 	%p75, %r32, %r37;
	and.pred  	%p76, %p74, %p75;
	and.pred  	%p77, %p76, %p1;
	add.s32 	%r70, %r32, %r10;
	mul.wide.s32 	%rd16, %r70, 4;
	add.s64 	%rd7, %rd2, %rd16;
	add.s32 	%r71, %r12, %r84;
	mul.wide.s32 	%rd17, %r71, 4;
	add.s64 	%rd8, %rd1, %rd17;
	not.pred 	%p78, %p77;
	@%p78 bra 	$L__BB0_38;
	ld.global.f32 	%f69, [%rd7];
	ld.global.f32 	%f70, [%rd8];
	fma.rn.f32 	%f97, %f69, %f70, %f97;
$L__BB0_38:
	add.s32 	%r72, %r32, 1;
	setp.gt.s32 	%p79, %r72, -1;
	setp.lt.s32 	%p80, %r72, %r37;
	and.pred  	%p81, %p79, %p80;
	and.pred  	%p82, %p81, %p1;
	not.pred 	%p83, %p82;
	@%p83 bra 	$L__BB0_40;
	ld.global.f32 	%f71, [%rd7+4];
	ld.global.f32 	%f72, [%rd8+4];
	fma.rn.f32 	%f97, %f71, %f72, %f97;
$L__BB0_40:
	add.s32 	%r84, %r84, 2;
$L__BB0_41:
	and.b32  	%r73, %r6, 1;
	setp.eq.b32 	%p84, %r73, 1;
	@%p84 bra 	$L__BB0_44;
	add.s32 	%r35, %r84, %r1;
	setp.gt.s32 	%p85, %r35, -1;
	setp.lt.s32 	%p86, %r35, %r37;
	and.pred  	%p87, %p85, %p86;
	and.pred  	%p88, %p87, %p1;
	not.pred 	%p89, %p88;
	@%p89 bra 	$L__BB0_44;
	add.s32 	%r74, %r35, %r10;
	mul.wide.s32 	%rd18, %r74, 4;
	add.s64 	%rd19, %rd2, %rd18;
	ld.global.f32 	%f73, [%rd19];
	add.s32 	%r75, %r12, %r84;
	mul.wide.s32 	%rd20, %r75, 4;
	add.s64 	%rd21, %rd1, %rd20;
	ld.global.f32 	%f74, [%rd21];
	fma.rn.f32 	%f97, %f73, %f74, %f97;
$L__BB0_44:
	add.s32 	%r77, %r8, 1;
	setp.ne.s32 	%p90, %r8, %r5;
	@%p90 bra 	$L__BB0_3;
$L__BB0_45:
	mad.lo.s32 	%r76, %r37, %r47, %r1;
	cvta.to.global.u64 	%rd22, %rd9;
	mul.wide.s32 	%rd23, %r76, 4;
	add.s64 	%rd24, %rd22, %rd23;
	st.global.f32 	[%rd24], %f97;
$L__BB0_46:
	ret;

}
	// .globl	_Z23convolutionKernelSharedPKfPfiiS0_i
.visible .entry _Z23convolutionKernelSharedPKfPfiiS0_i(
	.param .u64 .ptr .align 1 _Z23convolutionKernelSharedPKfPfiiS0_i_param_0,
	.param .u64 .ptr .align 1 _Z23convolutionKernelSharedPKfPfiiS0_i_param_1,
	.param .u32 _Z23convolutionKernelSharedPKfPfiiS0_i_param_2,
	.param .u32 _Z23convolutionKernelSharedPKfPfiiS0_i_param_3,
	.param .u64 .ptr .align 1 _Z23convolutionKernelSharedPKfPfiiS0_i_param_4,
	.param .u32 _Z23convolutionKernelSharedPKfPfiiS0_i_param_5
)
{
	.reg .pred 	%p<23>;
	.reg .b32 	%r<121>;
	.reg .b32 	%f<130>;
	.reg .b64 	%rd<46>;

	ld.param.u64 	%rd8, [_Z23convolutionKernelSharedPKfPfiiS0_i_param_0];
	ld.param.u64 	%rd7, [_Z23convolutionKernelSharedPKfPfiiS0_i_param_1];
	ld.param.u32 	%r41, [_Z23convolutionKernelSharedPKfPfiiS0_i_param_2];
	ld.param.u32 	%r44, [_Z23convolutionKernelSharedPKfPfiiS0_i_param_3];
	ld.param.u64 	%rd9, [_Z23convolutionKernelSharedPKfPfiiS0_i_param_4];
	ld.param.u32 	%r43, [_Z23convolutionKernelSharedPKfPfiiS0_i_param_5];
	cvta.to.global.u64 	%rd1, %rd9;
	cvta.to.global.u64 	%rd2, %rd8;
	shr.u32 	%r45, %r43, 31;
	add.s32 	%r46, %r43, %r45;
	shr.s32 	%r1, %r46, 1;
	mov.u32 	%r2, %ntid.x;
	and.b32  	%r47, %r46, -2;
	add.s32 	%r3, %r47, %r2;
	mov.u32 	%r4, %tid.x;
	mov.u32 	%r5, %tid.y;
	mov.u32 	%r48, %ctaid.x;
	mad.lo.s32 	%r6, %r48, %r2, %r4;
	mov.u32 	%r49, %ctaid.y;
	mov.u32 	%r7, %ntid.y;
	mad.lo.s32 	%r50, %r49, %r7, %r5;
	add.s32 	%r9, %r1, %r4;
	add.s32 	%r10, %r1, %r5;
	setp.lt.s32 	%p2, %r6, %r41;
	setp.lt.s32 	%p3, %r50, %r44;
	and.pred  	%p1, %p2, %p3;
	not.pred 	%p4, %p1;
	@%p4 bra 	$L__BB1_2;
	mad.lo.s32 	%r56, %r41, %r50, %r6;
	mul.wide.s32 	%rd10, %r56, 4;
	add.s64 	%rd11, %rd2, %rd10;
	ld.global.f32 	%f21, [%rd11];
	mad.lo.s32 	%r57, %r3, %r10, %r9;
	shl.b32 	%r58, %r57, 2;
	mov.u32 	%r59, tile;
	add.s32 	%r60, %r59, %r58;
	st.shared.f32 	[%r60], %f21;
	bra.uni 	$L__BB1_3;
$L__BB1_2:
	mad.lo.s32 	%r51, %r3, %r10, %r9;
	shl.b32 	%r52, %r51, 2;
	mov.u32 	%r53, tile;
	add.s32 	%r54, %r53, %r52;
	mov.b32 	%r55, 0;
	st.shared.u32 	[%r54], %r55;
$L__BB1_3:
	setp.ge.s32 	%p5, %r4, %r1;
	@%p5 bra 	$L__BB1_9;
	sub.s32 	%r11, %r6, %r1;
	setp.lt.s32 	%p6, %r11, 0;
	mov.f32 	%f118, 0f00000000;
	@%p6 bra 	$L__BB1_6;
	mad.lo.s32 	%r61, %r41, %r50, %r11;
	mul.wide.s32 	%rd12, %r61, 4;
	add.s64 	%rd13, %rd2, %rd12;
	ld.global.f32 	%f118, [%rd13];
$L__BB1_6:
	mul.lo.s32 	%r12, %r3, %r10;
	add.s32 	%r62, %r12, %r4;
	shl.b32 	%r63, %r62, 2;
	mov.u32 	%r64, tile;
	add.s32 	%r65, %r64, %r63;
	st.shared.f32 	[%r65], %f118;
	add.s32 	%r13, %r6, %r2;
	setp.ge.s32 	%p7, %r13, %r41;
	@%p7 bra 	$L__BB1_8;
	mad.lo.s32 	%r72, %r41, %r50, %r13;
	mul.wide.s32 	%rd14, %r72, 4;
	add.s64 	%rd15, %rd2, %rd14;
	ld.global.f32 	%f23, [%rd15];
	add.s32 	%r73, %r9, %r2;
	add.s32 	%r74, %r73, %r12;
	shl.b32 	%r75, %r74, 2;
	add.s32 	%r77, %r64, %r75;
	st.shared.f32 	[%r77], %f23;
	bra.uni 	$L__BB1_9;
$L__BB1_8:
	add.s32 	%r66, %r9, %r2;
	add.s32 	%r67, %r66, %r12;
	shl.b32 	%r68, %r67, 2;
	add.s32 	%r70, %r64, %r68;
	mov.b32 	%r71, 0;
	st.shared.u32 	[%r70], %r71;
$L__BB1_9:
	setp.ge.s32 	%p8, %r5, %r1;
	@%p8 bra 	$L__BB1_15;
	sub.s32 	%r14, %r50, %r1;
	setp.lt.s32 	%p9, %r14, 0;
	mov.f32 	%f119, 0f00000000;
	@%p9 bra 	$L__BB1_12;
	mad.lo.s32 	%r78, %r14, %r41, %r6;
	mul.wide.s32 	%rd16, %r78, 4;
	add.s64 	%rd17, %rd2, %rd16;
	ld.global.f32 	%f119, [%rd17];
$L__BB1_12:
	mad.lo.s32 	%r79, %r3, %r5, %r9;
	shl.b32 	%r80, %r79, 2;
	mov.u32 	%r81, tile;
	add.s32 	%r82, %r81, %r80;
	st.shared.f32 	[%r82], %f119;
	add.s32 	%r15, %r50, %r7;
	setp.ge.s32 	%p10, %r15, %r44;
	@%p10 bra 	$L__BB1_14;
	mad.lo.s32 	%r89, %r41, %r15, %r6;
	mul.wide.s32 	%rd18, %r89, 4;
	add.s64 	%rd19, %rd2, %rd18;
	ld.global.f32 	%f25, [%rd19];
	add.s32 	%r90, %r10, %r7;
	mad.lo.s32 	%r91, %r90, %r3, %r9;
	shl.b32 	%r92, %r91, 2;
	add.s32 	%r94, %r81, %r92;
	st.shared.f32 	[%r94], %f25;
	bra.uni 	$L__BB1_15;
$L__BB1_14:
	add.s32 	%r83, %r10, %r7;
	mad.lo.s32 	%r84, %r83, %r3, %r9;
	shl.b32 	%r85, %r84, 2;
	add.s32 	%r87, %r81, %r85;
	mov.b32 	%r88, 0;
	st.shared.u32 	[%r87], %r88;
$L__BB1_15:
	bar.sync 	0;
	@%p4 bra 	$L__BB1_33;
	setp.lt.s32 	%p12, %r43, 1;
	mov.f32 	%f128, 0f00000000;
	@%p12 bra 	$L__BB1_32;
	and.b32  	%r16, %r43, 15;
	add.s32 	%r17, %r16, -1;
	and.b32  	%r18, %r43, 7;
	add.s32 	%r19, %r18, -1;
	and.b32  	%r20, %r43, 2147483632;
	and.b32  	%r21, %r43, 3;
	neg.s32 	%r22, %r20;
	shl.b32 	%r96, %r4, 2;
	mov.u32 	%r97, tile;
	add.s32 	%r98, %r96, %r97;
	add.s32 	%r23, %r98, 32;
	shl.b32 	%r24, %r3, 2;
	mov.f32 	%f128, 0f00000000;
	mov.b32 	%r115, 0;
$L__BB1_18:
	setp.lt.u32 	%p13, %r43, 16;
	mul.lo.s32 	%r26, %r115, %r43;
	add.s32 	%r27, %r5, %r115;
	mad.lo.s32 	%r28, %r27, %r3, %r4;
	mov.b32 	%r119, 0;
	@%p13 bra 	$L__BB1_21;
	mad.lo.s32 	%r116, %r24, %r27, %r23;
	mul.wide.u32 	%rd20, %r26, 4;
	add.s64 	%rd21, %rd1, %rd20;
	add.s64 	%rd45, %rd21, 32;
	mov.u32 	%r117, %r22;
$L__BB1_20:
	.pragma "nounroll";
	ld.global.f32 	%f29, [%rd45+-32];
	ld.shared.f32 	%f30, [%r116+-32];
	fma.rn.f32 	%f31, %f29, %f30, %f128;
	ld.global.f32 	%f32, [%rd45+-28];
	ld.shared.f32 	%f33, [%r116+-28];
	fma.rn.f32 	%f34, %f32, %f33, %f31;
	ld.global.f32 	%f35, [%rd45+-24];
	ld.shared.f32 	%f36, [%r116+-24];
	fma.rn.f32 	%f37, %f35, %f36, %f34;
	ld.global.f32 	%f38, [%rd45+-20];
	ld.shared.f32 	%f39, [%r116+-20];
	fma.rn.f32 	%f40, %f38, %f39, %f37;
	ld.global.f32 	%f41, [%rd45+-16];
	ld.shared.f32 	%f42, [%r116+-16];
	fma.rn.f32 	%f43, %f41, %f42, %f40;
	ld.global.f32 	%f44, [%rd45+-12];
	ld.shared.f32 	%f45, [%r116+-12];
	fma.rn.f32 	%f46, %f44, %f45, %f43;
	ld.global.f32 	%f47, [%rd45+-8];
	ld.shared.f32 	%f48, [%r116+-8];
	fma.rn.f32 	%f49, %f47, %f48, %f46;
	ld.global.f32 	%f50, [%rd45+-4];
	ld.shared.f32 	%f51, [%r116+-4];
	fma.rn.f32 	%f52, %f50, %f51, %f49;
	ld.global.f32 	%f53, [%rd45];
	ld.shared.f32 	%f54, [%r116];
	fma.rn.f32 	%f55, %f53, %f54, %f52;
	ld.global.f32 	%f56, [%rd45+4];
	ld.shared.f32 	%f57, [%r116+4];
	fma.rn.f32 	%f58, %f56, %f57, %f55;
	ld.global.f32 	%f59, [%rd45+8];
	ld.shared.f32 	%f60, [%r116+8];
	fma.rn.f32 	%f61, %f59, %f60, %f58;
	ld.global.f32 	%f62, [%rd45+12];
	ld.shared.f32 	%f63, [%r116+12];
	fma.rn.f32 	%f64, %f62, %f63, %f61;
	ld.global.f32 	%f65, [%rd45+16];
	ld.shared.f32 	%f66, [%r116+16];
	fma.rn.f32 	%f67, %f65, %f66, %f64;
	ld.global.f32 	%f68, [%rd45+20];
	ld.shared.f32 	%f69, [%r116+20];
	fma.rn.f32 	%f70, %f68, %f69, %f67;
	ld.global.f32 	%f71, [%rd45+24];
	ld.shared.f32 	%f72, [%r116+24];
	fma.rn.f32 	%f73, %f71, %f72, %f70;
	ld.global.f32 	%f74, [%rd45+28];
	ld.shared.f32 	%f75, [%r116+28];
	fma.rn.f32 	%f128, %f74, %f75, %f73;
	add.s32 	%r117, %r117, 16;
	add.s32 	%r116, %r116, 64;
	add.s64 	%rd45, %rd45, 64;
	setp.ne.s32 	%p14, %r117, 0;
	mov.u32 	%r119, %r20;
	@%p14 bra 	$L__BB1_20;
$L__BB1_21:
	setp.eq.s32 	%p15, %r16, 0;
	@%p15 bra 	$L__BB1_31;
	setp.lt.u32 	%p16, %r17, 7;
	@%p16 bra 	$L__BB1_24;
	add.s32 	%r100, %r119, %r26;
	mul.wide.u32 	%rd22, %r100, 4;
	add.s64 	%rd23, %rd1, %rd22;
	ld.global.f32 	%f77, [%rd23];
	add.s32 	%r101, %r28, %r119;
	shl.b32 	%r102, %r101, 2;
	mov.u32 	%r103, tile;
	add.s32 	%r104, %r103, %r102;
	ld.shared.f32 	%f78, [%r104];
	fma.rn.f32 	%f79, %f77, %f78, %f128;
	cvt.u64.u32 	%rd24, %r26;
	cvt.u64.u32 	%rd25, %r119;
	add.s64 	%rd26, %rd25, %rd24;
	shl.b64 	%rd27, %rd26, 2;
	add.s64 	%rd28, %rd1, %rd27;
	ld.global.f32 	%f80, [%rd28+4];
	ld.shared.f32 	%f81, [%r104+4];
	fma.rn.f32 	%f82, %f80, %f81, %f79;
	ld.global.f32 	%f83, [%rd28+8];
	ld.shared.f32 	%f84, [%r104+8];
	fma.rn.f32 	%f85, %f83, %f84, %f82;
	ld.global.f32 	%f86, [%rd28+12];
	ld.shared.f32 	%f87, [%r104+12];
	fma.rn.f32 	%f88, %f86, %f87, %f85;
	ld.global.f32 	%f89, [%rd28+16];
	ld.shared.f32 	%f90, [%r104+16];
	fma.rn.f32 	%f91, %f89, %f90, %f88;
	ld.global.f32 	%f92, [%rd28+20];
	ld.shared.f32 	%f93, [%r104+20];
	fma.rn.f32 	%f94, %f92, %f93, %f91;
	ld.global.f32 	%f95, [%rd28+24];
	ld.shared.f32 	%f96, [%r104+24];
	fma.rn.f32 	%f97, %f95, %f96, %f94;
	ld.global.f32 	%f98, [%rd28+28];
	ld.shared.f32 	%f99, [%r104+28];
	fma.rn.f32 	%f128, %f98, %f99, %f97;
	add.s32 	%r119, %r119, 8;
$L__BB1_24:
	setp.eq.s32 	%p17, %r18, 0;
	@%p17 bra 	$L__BB1_31;
	setp.lt.u32 	%p18, %r19, 3;
	@%p18 bra 	$L__BB1_27;
	add.s32 	%r105, %r119, %r26;
	mul.wide.u32 	%rd29, %r105, 4;
	add.s64 	%rd30, %rd1, %rd29;
	ld.global.f32 	%f101, [%rd30];
	add.s32 	%r106, %r28, %r119;
	shl.b32 	%r107, %r106, 2;
	mov.u32 	%r108, tile;
	add.s32 	%r109, %r108, %r107;
	ld.shared.f32 	%f102, [%r109];
	fma.rn.f32 	%f103, %f101, %f102, %f128;
	cvt.u64.u32 	%rd31, %r26;
	cvt.u64.u32 	%rd32, %r119;
	add.s64 	%rd33, %rd32, %rd31;
	shl.b64 	%rd34, %rd33, 2;
	add.s64 	%rd35, %rd1, %rd34;
	ld.global.f32 	%f104, [%rd35+4];
	ld.shared.f32 	%f105, [%r109+4];
	fma.rn.f32 	%f106, %f104, %f105, %f103;
	ld.global.f32 	%f107, [%rd35+8];
	ld.shared.f32 	%f108, [%r109+8];
	fma.rn.f32 	%f109, %f107, %f108, %f106;
	ld.global.f32 	%f110, [%rd35+12];
	ld.shared.f32 	%f111, [%r109+12];
	fma.rn.f32 	%f128, %f110, %f111, %f109;
	add.s32 	%r119, %r119, 4;
$L__BB1_27:
	setp.eq.s32 	%p19, %r21, 0;
	@%p19 bra 	$L__BB1_31;
	setp.eq.s32 	%p20, %r21, 1;
	add.s32 	%r110, %r119, %r26;
	mul.wide.u32 	%rd36, %r110, 4;
	add.s64 	%rd37, %rd1, %rd36;
	ld.global.f32 	%f112, [%rd37];
	add.s32 	%r111, %r28, %r119;
	shl.b32 	%r112, %r111, 2;
	mov.u32 	%r113, tile;
	add.s32 	%r39, %r113, %r112;
	ld.shared.f32 	%f113, [%r39];
	fma.rn.f32 	%f128, %f112, %f113, %f128;
	@%p20 bra 	$L__BB1_31;
	setp.eq.s32 	%p21, %r21, 2;
	cvt.u64.u32 	%rd38, %r26;
	cvt.u64.u32 	%rd39, %r119;
	add.s64 	%rd40, %rd39, %rd38;
	shl.b64 	%rd41, %rd40, 2;
	add.s64 	%rd6, %rd1, %rd41;
	ld.global.f32 	%f114, [%rd6+4];
	ld.shared.f32 	%f115, [%r39+4];
	fma.rn.f32 	%f128, %f114, %f115, %f128;
	@%p21 bra 	$L__BB1_31;
	ld.global.f32 	%f116, [%rd6+8];
	ld.shared.f32 	%f117, [%r39+8];
	fma.rn.f32 	%f128, %f116, %f117, %f128;
$L__BB1_31:
	add.s32 	%r115, %r115, 1;
	setp.ne.s32 	%p22, %r115, %r43;
	@%p22 bra 	$L__BB1_18;
$L__BB1_32:
	mad.lo.s32 	%r114, %r41, %r50, %r6;
	cvta.to.global.u64 	%rd42, %rd7;
	mul.wide.s32 	%rd43, %r114, 4;
	add.s64 	%rd44, %rd42, %rd43;
	st.global.f32 	[%rd44], %f128;
$L__BB1_33:
	ret;

}


// ===== COMPILED SASS (sm_100) =====

	.target	sm_100

	.elftype	@"ET_EXEC"


//--------------------- .note.nv.tkinfo           --------------------------
	.section	.note.nv.tkinfo,"",@"SHT_NOTE"
	.sectionflags	@"SHF_NOTE_NV_TKINFO"
	.tkinfo
        /*0018*/ 	.word	0x00000002
        /*0030*/ 	.string	""
        /*0030*/ 	.string	"ptxas"
        /*0030*/ 	.string	"Cuda compilation tools, release 13.0, V13.0.88"
        /*0030*/ 	.string	"Build cuda_13.0.r13.0/compiler.36424714_0"
        /*0030*/ 	.string	"-arch sm_100 -m 64 "



//--------------------- .note.nv.cuinfo           --------------------------
	.section	.note.nv.cuinfo,"",@"SHT_NOTE"
	.sectionflags	@"SHF_NOTE_NV_CUINFO"
        /*0018*/ 	.short	0x0002
        /*001a*/ 	.short	0x0064
        /*001c*/ 	.short	0x0082
	.zero		2


//--------------------- .nv.info                  --------------------------
	.section	.nv.info,"",@"SHT_CUDA_INFO"
	.align	4


	//----- nvinfo : EIATTR_REGCOUNT
	.align		4
        /*0000*/ 	.byte	0x04, 0x2f
        /*0002*/ 	.short	(.L_2 - .L_1)
	.align		4
.L_1:
        /*0004*/ 	.word	index@(_Z22convolutionKernelNaivePKfPfiiS0_i)
        /*0008*/ 	.word	0x0000001e


	//----- nvinfo : EIATTR_FRAME_SIZE
	.align		4
.L_2:
        /*000c*/ 	.byte	0x04, 0x11
        /*000e*/ 	.short	(.L_4 - .L_3)
	.align		4
.L_3:
        /*0010*/ 	.word	index@(_Z22convolutionKernelNaivePKfPfiiS0_i)
        /*0014*/ 	.word	0x00000000


	//----- nvinfo : EIATTR_REGCOUNT
	.align		4
.L_4:
        /*0018*/ 	.byte	0x04, 0x2f
        /*001a*/ 	.short	(.L_6 - .L_5)
	.align		4
.L_5:
        /*001c*/ 	.word	index@(_Z23convolutionKernelSharedPKfPfiiS0_i)
        /*0020*/ 	.word	0x0000001e


	//----- nvinfo : EIATTR_FRAME_SIZE
	.align		4
.L_6:
        /*0024*/ 	.byte	0x04, 0x11
        /*0026*/ 	.short	(.L_8 - .L_7)
	.align		4
.L_7:
        /*0028*/ 	.word	index@(_Z23convolutionKernelSharedPKfPfiiS0_i)
        /*002c*/ 	.word	0x00000000


	//----- nvinfo : EIATTR_MIN_STACK_SIZE
	.align		4
.L_8:
        /*0030*/ 	.byte	0x04, 0x12
        /*0032*/ 	.short	(.L_10 - .L_9)
	.align		4
.L_9:
        /*0034*/ 	.word	index@(_Z23convolutionKernelSharedPKfPfiiS0_i)
        /*0038*/ 	.word	0x00000000


	//----- nvinfo : EIATTR_MIN_STACK_SIZE
	.align		4
.L_10:
        /*003c*/ 	.byte	0x04, 0x12
        /*003e*/ 	.short	(.L_12 - .L_11)
	.align		4
.L_11:
        /*0040*/ 	.word	index@(_Z22convolutionKernelNaivePKfPfiiS0_i)
        /*0044*/ 	.word	0x00000000
.L_12:


//--------------------- .nv.compat                --------------------------
	.section	.nv.compat,"",@"SHT_CUDA_COMPAT_INFO"
	.align	4
        /*0000*/ 	.byte	0x02, 0x09, 0x00, 0x00, 0x02, 0x02, 0x01, 0x00, 0x02, 0x05, 0x05, 0x00, 0x03, 0x07, 0x01, 0x01
        /*0010*/ 	.byte	0x02, 0x03, 0x00, 0x00, 0x02, 0x06, 0x01, 0x00, 0x04, 0x0b, 0x08, 0x00, 0x09, 0x00, 0x00, 0x00
        /*0020*/ 	.byte	0x00, 0x00, 0x00, 0x00


//--------------------- .nv.info._Z23convolutionKernelSharedPKfPfiiS0_i --------------------------
	.section	.nv.info._Z23convolutionKernelSharedPKfPfiiS0_i,"",@"SHT_CUDA_INFO"
	.sectionflags	@""
	.align	4


	//----- nvinfo : EIATTR_CUDA_API_VERSION
	.align		4
        /*0000*/ 	.byte	0x04, 0x37
        /*0002*/ 	.short	(.L_14 - .L_13)
.L_13:
        /*0004*/ 	.word	0x00000082


	//----- nvinfo : EIATTR_KPARAM_INFO
	.align		4
.L_14:
        /*0008*/ 	.byte	0x04, 0x17
        /*000a*/ 	.short	(.L_16 - .L_15)
.L_15:
        /*000c*/ 	.word	0x00000000
        /*0010*/ 	.short	0x0005
        /*0012*/ 	.short	0x0020
        /*0014*/ 	.byte	0x00, 0xf0, 0x11, 0x00


	//----- nvinfo : EIATTR_KPARAM_INFO
	.align		4
.L_16:
        /*0018*/ 	.byte	0x04, 0x17
        /*001a*/ 	.short	(.L_18 - .L_17)
.L_17:
        /*001c*/ 	.word	0x00000000
        /*0020*/ 	.short	0x0004
        /*0022*/ 	.short	0x0018
        /*0024*/ 	.byte	0x00, 0xf5, 0x21, 0x00


	//----- nvinfo : EIATTR_KPARAM_INFO
	.align		4
.L_18:
        /*0028*/ 	.byte	0x04, 0x17
        /*002a*/ 	.short	(.L_20 - .L_19)
.L_19:
        /*002c*/ 	.word	0x00000000
        /*0030*/ 	.short	0x0003
        /*0032*/ 	.short	0x0014
        /*0034*/ 	.byte	0x00, 0xf0, 0x11, 0x00


	//----- nvinfo : EIATTR_KPARAM_INFO
	.align		4
.L_20:
        /*0038*/ 	.byte	0x04, 0x17
        /*003a*/ 	.short	(.L_22 - .L_21)
.L_21:
        /*003c*/ 	.word	0x00000000
        /*0040*/ 	.short	0x0002
        /*0042*/ 	.short	0x0010
        /*0044*/ 	.byte	0x00, 0xf0, 0x11, 0x00


	//----- nvinfo : EIATTR_KPARAM_INFO
	.align		4
.L_22:
        /*0048*/ 	.byte	0x04, 0x17
        /*004a*/ 	.short	(.L_24 - .L_23)
.L_23:
        /*004c*/ 	.word	0x00000000
        /*0050*/ 	.short	0x0001
        /*0052*/ 	.short	0x0008
        /*0054*/ 	.byte	0x00, 0xf5, 0x21, 0x00


	//----- nvinfo : EIATTR_KPARAM_INFO
	.align		4
.L_24:
        /*0058*/ 	.byte	0x04, 0x17
        /*005a*/ 	.short	(.L_26 - .L_25)
.L_25:
        /*005c*/ 	.word	0x00000000
        /*0060*/ 	.short	0x0000
        /*0062*/ 	.short	0x0000
        /*0064*/ 	.byte	0x00, 0xf5, 0x21, 0x00


	//----- nvinfo : EIATTR_SPARSE_MMA_MASK
	.align		4
.L_26:
        /*0068*/ 	.byte	0x03, 0x50
        /*006a*/ 	.short	0x0000


	//----- nvinfo : EIATTR_MAXREG_COUNT
	.align		4
        /*006c*/ 	.byte	0x03, 0x1b
        /*006e*/ 	.short	0x00ff


	//----- nvinfo : EIATTR_NUM_BARRIERS
	.align		4
        /*0070*/ 	.byte	0x02, 0x4c
        /*0072*/ 	.byte	0x01
	.zero		1


	//----- nvinfo : EIATTR_MERCURY_ISA_VERSION
	.align		4
        /*0074*/ 	.byte	0x03, 0x5f
        /*0076*/ 	.short	0x0101


	//----- nvinfo : EIATTR_VRC_CTA_INIT_COUNT
	.align		4
        /*0078*/ 	.byte	0x02, 0x4a
	.zero		1
	.zero		1


	//----- nvinfo : EIATTR_EXIT_INSTR_OFFSETS
	.align		4
        /*007c*/ 	.byte	0x04, 0x1c
        /*007e*/ 	.short	(.L_28 - .L_27)


	//   ....[0]....
.L_27:
        /*0080*/ 	.word	0x00000550


	//   ....[1]....
        /*0084*/ 	.word	0x00001160


	//----- nvinfo : EIATTR_CRS_STACK_SIZE
	.align		4
.L_28:
        /*0088*/ 	.byte	0x04, 0x1e
        /*008a*/ 	.short	(.L_30 - .L_29)
.L_29:
        /*008c*/ 	.word	0x00000000


	//----- nvinfo : EIATTR_CBANK_PARAM_SIZE
	.align		4
.L_30:
        /*0090*/ 	.byte	0x03, 0x19
        /*0092*/ 	.short	0x0024


	//----- nvinfo : EIATTR_PARAM_CBANK
	.align		4
        /*0094*/ 	.byte	0x04, 0x0a
        /*0096*/ 	.short	(.L_32 - .L_31)
	.align		4
.L_31:
        /*0098*/ 	.word	index@(.nv.constant0._Z23convolutionKernelSharedPKfPfiiS0_i)
        /*009c*/ 	.short	0x0380
        /*009e*/ 	.short	0x0024


	//----- nvinfo : EIATTR_SW_WAR
	.align		4
.L_32:
        /*00a0*/ 	.byte	0x04, 0x36
        /*00a2*/ 	.short	(.L_34 - .L_33)
.L_33:
        /*00a4*/ 	.word	0x00000008
.L_34:


//--------------------- .nv.info._Z22convolutionKernelNaivePKfPfiiS0_i --------------------------
	.section	.nv.info._Z22convolutionKernelNaivePKfPfiiS0_i,"",@"SHT_CUDA_INFO"
	.sectionflags	@""
	.align	4


	//----- nvinfo : EIATTR_CUDA_API_VERSION
	.align		4
        /*0000*/ 	.byte	0x04, 0x37
        /*0002*/ 	.short	(.L_36 - .L_35)
.L_35:
        /*0004*/ 	.word	0x00000082


	//----- nvinfo : EIATTR_KPARAM_INFO
	.align		4
.L_36:
        /*0008*/ 	.byte	0x04, 0x17
        /*000a*/ 	.short	(.L_38 - .L_37)
.L_37:
        /*000c*/ 	.word	0x00000000
        /*0010*/ 	.short	0x0005
        /*0012*/ 	.short	0x0020
        /*0014*/ 	.byte	0x00, 0xf0, 0x11, 0x00


	//----- nvinfo : EIATTR_KPARAM_INFO
	.align		4
.L_38:
        /*0018*/ 	.byte	0x04, 0x17
        /*001a*/ 	.short	(.L_40 - .L_39)
.L_39:
        /*001c*/ 	.word	0x00000000
        /*0020*/ 	.short	0x0004
        /*0022*/ 	.short	0x0018
        /*0024*/ 	.byte	0x00, 0xf5, 0x21, 0x00


	//----- nvinfo : EIATTR_KPARAM_INFO
	.align		4
.L_40:
        /*0028*/ 	.byte	0x04, 0x17
        /*002a*/ 	.short	(.L_42 - .L_41)
.L_41:
        /*002c*/ 	.word	0x00000000
        /*0030*/ 	.short	0x0003
        /*0032*/ 	.short	0x0014
        /*0034*/ 	.byte	0x00, 0xf0, 0x11, 0x00


	//----- nvinfo : EIATTR_KPARAM_INFO
	.align		4
.L_42:
        /*0038*/ 	.byte	0x04, 0x17
        /*003a*/ 	.short	(.L_44 - .L_43)
.L_43:
        /*003c*/ 	.word	0x00000000
        /*0040*/ 	.short	0x0002
        /*0042*/ 	.short	0x0010
        /*0044*/ 	.byte	0x00, 0xf0, 0x11, 0x00


	//----- nvinfo : EIATTR_KPARAM_INFO
	.align		4
.L_44:
        /*0048*/ 	.byte	0x04, 0x17
        /*004a*/ 	.short	(.L_46 - .L_45)
.L_45:
        /*004c*/ 	.word	0x00000000
        /*0050*/ 	.short	0x0001
        /*0052*/ 	.short	0x0008
        /*0054*/ 	.byte	0x00, 0xf5, 0x21, 0x00


	//----- nvinfo : EIATTR_KPARAM_INFO
	.align		4
.L_46:
        /*0058*/ 	.byte	0x04, 0x17
        /*005a*/ 	.short	(.L_48 - .L_47)
.L_47:
        /*005c*/ 	.word	0x00000000
        /*0060*/ 	.short	0x0000
        /*0062*/ 	.short	0x0000
        /*0064*/ 	.byte	0x00, 0xf5, 0x21, 0x00


	//----- nvinfo : EIATTR_SPARSE_MMA_MASK
	.align		4
.L_48:
        /*0068*/ 	.byte	0x03, 0x50
        /*006a*/ 	.short	0x0000


	//----- nvinfo : EIATTR_MAXREG_COUNT
	.align		4
        /*006c*/ 	.byte	0x03, 0x1b
        /*006e*/ 	.short	0x00ff


	//----- nvinfo : EIATTR_MERCURY_ISA_VERSION
	.align		4
        /*0070*/ 	.byte	0x03, 0x5f
        /*0072*/ 	.short	0x0101


	//----- nvinfo : EIATTR_VRC_CTA_INIT_COUNT
	.align		4
        /*0074*/ 	.byte	0x02, 0x4a
	.zero		1
	.zero		1


	//----- nvinfo : EIATTR_EXIT_INSTR_OFFSETS
	.align		4
        /*0078*/ 	.byte	0x04, 0x1c
        /*007a*/ 	.short	(.L_50 - .L_49)


	//   ....[0]....
.L_49:
        /*007c*/ 	.word	0x000000c0


	//   ....[1]....
        /*0080*/ 	.word	0x00000d20


	//----- nvinfo : EIATTR_CRS_STACK_SIZE
	.align		4
.L_50:
        /*0084*/ 	.byte	0x04, 0x1e
        /*0086*/ 	.short	(.L_52 - .L_51)
.L_51:
        /*0088*/ 	.word	0x00000000


	//----- nvinfo : EIATTR_CBANK_PARAM_SIZE
	.align		4
.L_52:
        /*008c*/ 	.byte	0x03, 0x19
        /*008e*/ 	.short	0x0024


	//----- nvinfo : EIATTR_PARAM_CBANK
	.align		4
        /*0090*/ 	.byte	0x04, 0x0a
        /*0092*/ 	.short	(.L_54 - .L_53)
	.align		4
.L_53:
        /*0094*/ 	.word	index@(.nv.constant0._Z22convolutionKernelNaivePKfPfiiS0_i)
        /*0098*/ 	.short	0x0380
        /*009a*/ 	.short	0x0024


	//----- nvinfo : EIATTR_SW_WAR
	.align		4
.L_54:
        /*009c*/ 	.byte	0x04, 0x36
        /*009e*/ 	.short	(.L_56 - .L_55)
.L_55:
        /*00a0*/ 	.word	0x00000008
.L_56:


//--------------------- .nv.callgraph             --------------------------
	.section	.nv.callgraph,"",@"SHT_CUDA_CALLGRAPH"
	.align	4
	.sectionentsize	8
	.align		4
        /*0000*/ 	.word	0x00000000
	.align		4
        /*0004*/ 	.word	0xffffffff
	.align		4
        /*0008*/ 	.word	0x00000000
	.align		4
        /*000c*/ 	.word	0xfffffffe
	.align		4
        /*0010*/ 	.word	0x00000000
	.align		4
        /*0014*/ 	.word	0xfffffffd
	.align		4
        /*0018*/ 	.word	0x00000000
	.align		4
        /*001c*/ 	.word	0xfffffffc


//--------------------- .nv.constant3             --------------------------
	.section	.nv.constant3,"a",@progbits
	.align	4
.nv.constant3:
	.type		d_filter,@object
	.size		d_filter,(.L_0 - d_filter)
d_filter:
	.zero		324
.L_0:


//--------------------- .text._Z23convolutionKernelSharedPKfPfiiS0_i --------------------------
	.section	.text._Z23convolutionKernelSharedPKfPfiiS0_i,"ax",@progbits
	.align	128
        .global         _Z23convolutionKernelSharedPKfPfiiS0_i
        .type           _Z23convolutionKernelSharedPKfPfiiS0_i,@function
        .size           _Z23convolutionKernelSharedPKfPfiiS0_i,(.L_x_21 - _Z23convolutionKernelSharedPKfPfiiS0_i)
        .other          _Z23convolutionKernelSharedPKfPfiiS0_i,@"STO_CUDA_ENTRY STV_DEFAULT"
_Z23convolutionKernelSharedPKfPfiiS0_i:
.text._Z23convolutionKernelSharedPKfPfiiS0_i:
[----:B------:R-:W-:Y:S01]  /*0000*/  LDC R1, c[0x0][0x37c] ;  /* 0x0000df00ff017b82 */ /* 0x000fe20000000800 */
[----:B------:R-:W0:Y:S01]  /*0010*/  S2R R0, SR_TID.Y ;  /* 0x0000000000007919 */ /* 0x000e220000002200 */
[----:B------:R-:W1:Y:S06]  /*0020*/  LDCU UR6, c[0x0][0x360] ;  /* 0x00006c00ff0677ac */ /* 0x000e6c0008000800 */
[----:B------:R-:W0:Y:S01]  /*0030*/  S2UR UR4, SR_CTAID.Y ;  /* 0x00000000000479c3 */ /* 0x000e220000002600 */
[----:B------:R-:W1:Y:S01]  /*0040*/  S2R R2, SR_TID.X ;  /* 0x0000000000027919 */ /* 0x000e620000002100 */
[----:B------:R-:W2:Y:S01]  /*0050*/  LDCU.64 UR10, c[0x0][0x390] ;  /* 0x00007200ff0a77ac */ /* 0x000ea20008000a00 */
[----:B------:R-:W1:Y:S01]  /*0060*/  S2R R5, SR_CTAID.X ;  /* 0x0000000000057919 */ /* 0x000e620000002500 */
[----:B------:R-:W3:Y:S04]  /*0070*/  LDCU.64 UR8, c[0x0][0x358] ;  /* 0x00006b00ff0877ac */ /* 0x000ee80008000a00 */
[----:B------:R-:W0:Y:S08]  /*0080*/  LDC R6, c[0x0][0x364] ;  /* 0x0000d900ff067b82 */ /* 0x000e300000000800 */
[----:B------:R-:W4:Y:S01]  /*0090*/  LDC R10, c[0x0][0x3a0] ;  /* 0x0000e800ff0a7b82 */ /* 0x000f220000000800 */
[----:B0-----:R-:W-:-:S05]  /*00a0*/  IMAD R3, R6, UR4, R0 ;  /* 0x0000000406037c24 */ /* 0x001fca000f8e0200 */
[----:B--2---:R-:W-:Y:S01]  /*00b0*/  ISETP.GE.AND P0, PT, R3, UR11, PT ;  /* 0x0000000b03007c0c */ /* 0x004fe2000bf06270 */
[----:B-1----:R-:W-:-:S05]  /*00c0*/  IMAD R4, R5, UR6, R2 ;  /* 0x0000000605047c24 */ /* 0x002fca000f8e0202 */
[----:B------:R-:W-:-:S13]  /*00d0*/  ISETP.LT.AND P0, PT, R4, UR10, !P0 ;  /* 0x0000000a04007c0c */ /* 0x000fda000c701270 */
[----:B------:R-:W0:Y:S01]  /*00e0*/  @P0 LDC.64 R12, c[0x0][0x380] ;  /* 0x0000e000ff0c0b82 */ /* 0x000e220000000a00 */
[----:B------:R-:W-:-:S04]  /*00f0*/  @P0 IMAD R5, R3, UR10, R4 ;  /* 0x0000000a03050c24 */ /* 0x000fc8000f8e0204 */
[----:B0-----:R-:W-:-:S06]  /*0100*/  @P0 IMAD.WIDE R12, R5, 0x4, R12 ;  /* 0x00000004050c0825 */ /* 0x001fcc00078e020c */
[----:B---3--:R0:W2:Y:S01]  /*0110*/  @P0 LDG.E R12, desc[UR8][R12.64] ;  /* 0x000000080c0c0981 */ /* 0x0080a2000c1e1900 */
[----:B------:R-:W1:Y:S01]  /*0120*/  S2UR UR5, SR_CgaCtaId ;  /* 0x00000000000579c3 */ /* 0x000e620000008800 */
[----:B----4-:R-:W-:Y:S01]  /*0130*/  LEA.HI R11, R10, R10, RZ, 0x1 ;  /* 0x0000000a0a0b7211 */ /* 0x010fe200078f08ff */
[----:B------:R-:W-:Y:S01]  /*0140*/  UMOV UR4, 0x400 ;  /* 0x0000040000047882 */ /* 0x000fe20000000000 */
[----:B------:R-:W-:Y:S02]  /*0150*/  BSSY.RECONVERGENT B0, `(.L_x_0) ;  /* 0x0000026000007945 */ /* 0x000fe40003800200 */
[----:B------:R-:W-:Y:S02]  /*0160*/  LOP3.LUT R5, R11, 0xfffffffe, RZ, 0xc0, !PT ;  /* 0xfffffffe0b057812 */ /* 0x000fe400078ec0ff */
[----:B------:R-:W-:Y:S02]  /*0170*/  SHF.R.S32.HI R11, RZ, 0x1, R11 ;  /* 0x00000001ff0b7819 */ /* 0x000fe4000001140b */
[----:B------:R-:W-:-:S02]  /*0180*/  IADD3 R5, PT, PT, R5, UR6, RZ ;  /* 0x0000000605057c10 */ /* 0x000fc4000fffe0ff */
[C---:B------:R-:W-:Y:S01]  /*0190*/  IADD3 R8, PT, PT, R11.reuse, R2, RZ ;  /* 0x000000020b087210 */ /* 0x040fe20007ffe0ff */
[----:B------:R-:W-:Y:S01]  /*01a0*/  IMAD.IADD R7, R11, 0x1, R0 ;  /* 0x000000010b077824 */ /* 0x000fe200078e0200 */
[-C--:B------:R-:W-:Y:S02]  /*01b0*/  ISETP.GE.AND P2, PT, R2, R11.reuse, PT ;  /* 0x0000000b0200720c */ /* 0x080fe40003f46270 */
[----:B------:R-:W-:Y:S01]  /*01c0*/  ISETP.GE.AND P1, PT, R0, R11, PT ;  /* 0x0000000b0000720c */ /* 0x000fe20003f26270 */
[----:B------:R-:W-:Y:S01]  /*01d0*/  IMAD R14, R5, R7, R8 ;  /* 0x00000007050e7224 */ /* 0x000fe200078e0208 */
[----:B-1----:R-:W-:-:S06]  /*01e0*/  ULEA UR4, UR5, UR4, 0x18 ;  /* 0x0000000405047291 */ /* 0x002fcc000f8ec0ff */
[----:B------:R-:W-:-:S04]  /*01f0*/  @P0 MOV R9, UR4 ;  /* 0x0000000400090c02 */ /* 0x000fc80008000f00 */
[----:B0-----:R-:W-:Y:S01]  /*0200*/  @P0 LEA R13, R14, R9, 0x2 ;  /* 0x000000090e0d0211 */ /* 0x001fe200078e10ff */
[----:B------:R-:W-:-:S05]  /*0210*/  @!P0 IMAD.U32 R9, RZ, RZ, UR4 ;  /* 0x00000004ff098e24 */ /* 0x000fca000f8e00ff */
[----:B------:R-:W-:Y:S01]  /*0220*/  @!P0 LEA R14, R14, R9, 0x2 ;  /* 0x000000090e0e8211 */ /* 0x000fe200078e10ff */
[----:B--2---:R0:W-:Y:S04]  /*0230*/  @P0 STS [R13], R12 ;  /* 0x0000000c0d000388 */ /* 0x0041e80000000800 */
[----:B------:R0:W-:Y:S01]  /*0240*/  @!P0 STS [R14], RZ ;  /* 0x000000ff0e008388 */ /* 0x0001e20000000800 */
[----:B------:R-:W-:Y:S05]  /*0250*/  @P2 BRA `(.L_x_1) ;  /* 0x0000000000542947 */ /* 0x000fea0003800000 */
[----:B------:R-:W-:Y:S01]  /*0260*/  VIADD R18, R4, UR6 ;  /* 0x0000000604127c36 */ /* 0x000fe20008000000 */
[----:B------:R-:W-:-:S04]  /*0270*/  IADD3 R16, PT, PT, -R11, R4, RZ ;  /* 0x000000040b107210 */ /* 0x000fc80007ffe1ff */
[----:B------:R-:W-:Y:S02]  /*0280*/  ISETP.GE.AND P2, PT, R16, RZ, PT ;  /* 0x000000ff1000720c */ /* 0x000fe40003f46270 */
[----:B------:R-:W-:-:S11]  /*0290*/  ISETP.GE.AND P3, PT, R18, UR10, PT ;  /* 0x0000000a12007c0c */ /* 0x000fd6000bf66270 */
[----:B0-----:R-:W0:Y:S01]  /*02a0*/  @P2 LDC.64 R14, c[0x0][0x380] ;  /* 0x0000e000ff0e2b82 */ /* 0x001e220000000a00 */
[C---:B------:R-:W-:Y:S02]  /*02b0*/  @P2 IMAD R17, R3.reuse, UR10, R16 ;  /* 0x0000000a03112c24 */ /* 0x040fe4000f8e0210 */
[----:B------:R-:W-:Y:S02]  /*02c0*/  HFMA2 R16, -RZ, RZ, 0, 0 ;  /* 0x00000000ff107431 */ /* 0x000fe400000001ff */
[----:B------:R-:W-:-:S03]  /*02d0*/  @!P3 IMAD R19, R3, UR10, R18 ;  /* 0x0000000a0313bc24 */ /* 0x000fc6000f8e0212 */
[----:B------:R-:W1:Y:S01]  /*02e0*/  @!P3 LDC.64 R12, c[0x0][0x380] ;  /* 0x0000e000ff0cbb82 */ /* 0x000e620000000a00 */
[----:B0-----:R-:W-:-:S05]  /*02f0*/  @P2 IMAD.WIDE R14, R17, 0x4, R14 ;  /* 0x00000004110e2825 */ /* 0x001fca00078e020e */
[----:B------:R-:W2:Y:S01]  /*0300*/  @P2 LDG.E R16, desc[UR8][R14.64] ;  /* 0x000000080e102981 */ /* 0x000ea2000c1e1900 */
[----:B-1----:R-:W-:-:S06]  /*0310*/  @!P3 IMAD.WIDE R12, R19, 0x4, R12 ;  /* 0x00000004130cb825 */ /* 0x002fcc00078e020c */
[----:B------:R-:W3:Y:S01]  /*0320*/  @!P3 LDG.E R12, desc[UR8][R12.64] ;  /* 0x000000080c0cb981 */ /* 0x000ee2000c1e1900 */
[----:B------:R-:W-:-:S05]  /*0330*/  IMAD R17, R5, R7, RZ ;  /* 0x0000000705117224 */ /* 0x000fca00078e02ff */
[C---:B------:R-:W-:Y:S02]  /*0340*/  IADD3 R18, PT, PT, R17.reuse, R2, RZ ;  /* 0x0000000211127210 */ /* 0x040fe40007ffe0ff */
[----:B------:R-:W-:-:S03]  /*0350*/  IADD3 R20, PT, PT, R17, UR6, R8 ;  /* 0x0000000611147c10 */ /* 0x000fc6000fffe008 */
[----:B------:R-:W-:Y:S01]  /*0360*/  IMAD R17, R18, 0x4, R9 ;  /* 0x0000000412117824 */ /* 0x000fe200078e0209 */
[----:B------:R-:W-:-:S04]  /*0370*/  LEA R19, R20, R9, 0x2 ;  /* 0x0000000914137211 */ /* 0x000fc800078e10ff */
[----:B--2---:R1:W-:Y:S04]  /*0380*/  STS [R17], R16 ;  /* 0x0000001011007388 */ /* 0x0043e80000000800 */
[----:B---3--:R1:W-:Y:S04]  /*0390*/  @!P3 STS [R19], R12 ;  /* 0x0000000c1300b388 */ /* 0x0083e80000000800 */
[----:B------:R1:W-:Y:S02]  /*03a0*/  @P3 STS [R19], RZ ;  /* 0x000000ff13003388 */ /* 0x0003e40000000800 */
.L_x_1:
[----:B------:R-:W-:Y:S05]  /*03b0*/  BSYNC.RECONVERGENT B0 ;  /* 0x0000000000007941 */ /* 0x000fea0003800200 */
.L_x_0:
[----:B------:R-:W-:Y:S04]  /*03c0*/  BSSY.RECONVERGENT B0, `(.L_x_2) ;  /* 0x0000017000007945 */ /* 0x000fe80003800200 */
[----:B------:R-:W-:Y:S05]  /*03d0*/  @P1 BRA `(.L_x_3) ;  /* 0x0000000000541947 */ /* 0x000fea0003800000 */
[----:B------:R-:W-:Y:S01]  /*03e0*/  IADD3 R11, PT, PT, -R11, R3, RZ ;  /* 0x000000030b0b7210 */ /* 0x000fe20007ffe1ff */
[----:B-1----:R-:W-:-:S03]  /*03f0*/  IMAD.IADD R17, R3, 0x1, R6 ;  /* 0x0000000103117824 */ /* 0x002fc600078e0206 */
[----:B------:R-:W-:Y:S02]  /*0400*/  ISETP.GE.AND P1, PT, R11, RZ, PT ;  /* 0x000000ff0b00720c */ /* 0x000fe40003f26270 */
[----:B------:R-:W-:-:S11]  /*0410*/  ISETP.GE.AND P2, PT, R17, UR11, PT ;  /* 0x0000000b11007c0c */ /* 0x000fd6000bf46270 */
[----:B0-----:R-:W0:Y:S01]  /*0420*/  @P1 LDC.64 R14, c[0x0][0x380] ;  /* 0x0000e000ff0e1b82 */ /* 0x001e220000000a00 */
[--C-:B------:R-:W-:Y:S02]  /*0430*/  @P1 IMAD R11, R11, UR10, R4.reuse ;  /* 0x0000000a0b0b1c24 */ /* 0x100fe4000f8e0204 */
[----:B------:R-:W-:-:S05]  /*0440*/  @!P2 IMAD R17, R17, UR10, R4 ;  /* 0x0000000a1111ac24 */ /* 0x000fca000f8e0204 */
[----:B------:R-:W1:Y:S01]  /*0450*/  @!P2 LDC.64 R12, c[0x0][0x380] ;  /* 0x0000e000ff0cab82 */ /* 0x000e620000000a00 */
[----:B0-----:R-:W-:Y:S01]  /*0460*/  @P1 IMAD.WIDE R14, R11, 0x4, R14 ;  /* 0x000000040b0e1825 */ /* 0x001fe200078e020e */
[----:B------:R-:W-:-:S06]  /*0470*/  MOV R11, RZ ;  /* 0x000000ff000b7202 */ /* 0x000fcc0000000f00 */
[----:B------:R-:W2:Y:S01]  /*0480*/  @P1 LDG.E R11, desc[UR8][R14.64] ;  /* 0x000000080e0b1981 */ /* 0x000ea2000c1e1900 */
[----:B-1----:R-:W-:-:S06]  /*0490*/  @!P2 IMAD.WIDE R12, R17, 0x4, R12 ;  /* 0x00000004110ca825 */ /* 0x002fcc00078e020c */
[----:B------:R-:W3:Y:S01]  /*04a0*/  @!P2 LDG.E R12, desc[UR8][R12.64] ;  /* 0x000000080c0ca981 */ /* 0x000ee2000c1e1900 */
[----:B------:R-:W-:Y:S01]  /*04b0*/  IADD3 R7, PT, PT, R7, R6, RZ ;  /* 0x0000000607077210 */ /* 0x000fe20007ffe0ff */
[----:B------:R-:W-:-:S04]  /*04c0*/  IMAD R6, R5, R0, R8 ;  /* 0x0000000005067224 */ /* 0x000fc800078e0208 */
[----:B------:R-:W-:Y:S02]  /*04d0*/  IMAD R8, R5, R7, R8 ;  /* 0x0000000705087224 */ /* 0x000fe400078e0208 */
[----:B------:R-:W-:-:S03]  /*04e0*/  IMAD R6, R6, 0x4, R9 ;  /* 0x0000000406067824 */ /* 0x000fc600078e0209 */
[----:B------:R-:W-:Y:S02]  /*04f0*/  LEA R7, R8, R9, 0x2 ;  /* 0x0000000908077211 */ /* 0x000fe400078e10ff */
[----:B--2---:R2:W-:Y:S04]  /*0500*/  STS [R6], R11 ;  /* 0x0000000b06007388 */ /* 0x0045e80000000800 */
[----:B---3--:R2:W-:Y:S04]  /*0510*/  @!P2 STS [R7], R12 ;  /* 0x0000000c0700a388 */ /* 0x0085e80000000800 */
[----:B------:R2:W-:Y:S02]  /*0520*/  @P2 STS [R7], RZ ;  /* 0x000000ff07002388 */ /* 0x0005e40000000800 */
.L_x_3:
[----:B------:R-:W-:Y:S05]  /*0530*/  BSYNC.RECONVERGENT B0 ;  /* 0x0000000000007941 */ /* 0x000fea0003800200 */
.L_x_2:
[----:B------:R-:W-:Y:S06]  /*0540*/  BAR.SYNC.DEFER_BLOCKING 0x0 ;  /* 0x0000000000007b1d */ /* 0x000fec0000010000 */
[----:B------:R-:W-:Y:S05]  /*0550*/  @!P0 EXIT ;  /* 0x000000000000894d */ /* 0x000fea0003800000 */
[----:B------:R-:W-:Y:S01]  /*0560*/  ISETP.GE.AND P0, PT, R10, 0x1, PT ;  /* 0x000000010a00780c */ /* 0x000fe20003f06270 */
[----:B--2---:R-:W-:-:S12]  /*0570*/  HFMA2 R6, -RZ, RZ, 0, 0 ;  /* 0x00000000ff067431 */ /* 0x004fd800000001ff */
[----:B------:R-:W-:Y:S05]  /*0580*/  @!P0 BRA `(.L_x_4) ;  /* 0x0000000800e08947 */ /* 0x000fea0003800000 */
[C---:B------:R-:W-:Y:S01]  /*0590*/  LOP3.LUT R7, R10.reuse, 0xf, RZ, 0xc0, !PT ;  /* 0x0000000f0a077812 */ /* 0x040fe200078ec0ff */
[----:B------:R-:W-:Y:S01]  /*05a0*/  UMOV UR4, URZ ;  /* 0x000000ff00047c82 */ /* 0x000fe20008000000 */
[----:B------:R-:W-:Y:S02]  /*05b0*/  LOP3.LUT R8, R10, 0x7, RZ, 0xc0, !PT ;  /* 0x000000070a087812 */ /* 0x000fe400078ec0ff */
[----:B-1----:R-:W-:Y:S01]  /*05c0*/  LEA R16, R2, R9, 0x2 ;  /* 0x0000000902107211 */ /* 0x002fe200078e10ff */
[----:B------:R-:W-:Y:S01]  /*05d0*/  VIADD R6, R7, 0xffffffff ;  /* 0xffffffff07067836 */ /* 0x000fe20000000000 */
[----:B------:R-:W-:Y:S02]  /*05e0*/  IADD3 R11, PT, PT, R8, -0x1, RZ ;  /* 0xffffffff080b7810 */ /* 0x000fe40007ffe0ff */
[----:B------:R-:W-:Y:S02]  /*05f0*/  LOP3.LUT R9, R10, 0x7ffffff0, RZ, 0xc0, !PT ;  /* 0x7ffffff00a097812 */ /* 0x000fe400078ec0ff */
[----:B------:R-:W-:-:S02]  /*0600*/  ISETP.GE.U32.AND P0, PT, R6, 0x7, PT ;  /* 0x000000070600780c */ /* 0x000fc40003f06070 */
[----:B------:R-:W-:Y:S01]  /*0610*/  ISETP.GE.U32.AND P1, PT, R11, 0x3, PT ;  /* 0x000000030b00780c */ /* 0x000fe20003f26070 */
[----:B------:R-:W-:Y:S01]  /*0620*/  IMAD.SHL.U32 R11, R5, 0x4, RZ ;  /* 0x00000004050b7824 */ /* 0x000fe200078e00ff */
[----:B------:R-:W-:Y:S01]  /*0630*/  LOP3.LUT R10, R10, 0x3, RZ, 0xc0, !PT ;  /* 0x000000030a0a7812 */ /* 0x000fe200078ec0ff */
[----:B------:R-:W-:Y:S01]  /*0640*/  IMAD.MOV R17, RZ, RZ, -R9 ;  /* 0x000000ffff117224 */ /* 0x000fe200078e0a09 */
[----:B------:R-:W-:Y:S02]  /*0650*/  MOV R6, RZ ;  /* 0x000000ff00067202 */ /* 0x000fe40000000f00 */
[----:B------:R-:W-:-:S07]  /*0660*/  IADD3 R16, PT, PT, R16, 0x20, RZ ;  /* 0x0000002010107810 */ /* 0x000fce0007ffe0ff */
.L_x_10:
[----:B------:R-:W1:Y:S01]  /*0670*/  LDCU UR5, c[0x0][0x3a0] ;  /* 0x00007400ff0577ac */ /* 0x000e620008000800 */
[----:B------:R-:W-:Y:S02]  /*0680*/  IADD3 R15, PT, PT, R0, UR4, RZ ;  /* 0x00000004000f7c10 */ /* 0x000fe4000fffe0ff */
[----:B------:R-:W-:-:S03]  /*0690*/  MOV R18, RZ ;  /* 0x000000ff00127202 */ /* 0x000fc60000000f00 */
[----:B------:R-:W-:Y:S01]  /*06a0*/  IMAD R19, R5, R15, R2 ;  /* 0x0000000f05137224 */ /* 0x000fe200078e0202 */
[----:B-1----:R-:W-:Y:S02]  /*06b0*/  UISETP.GE.U32.AND UP1, UPT, UR5, 0x10, UPT ;  /* 0x000000100500788c */ /* 0x002fe4000bf26070 */
[----:B------:R-:W-:Y:S02]  /*06c0*/  UIMAD UR10, UR4, UR5, URZ ;  /* 0x00000005040a72a4 */ /* 0x000fe4000f8e02ff */
[----:B------:R-:W-:-:S04]  /*06d0*/  UIADD3 UR4, UPT, UPT, UR4, 0x1, URZ ;  /* 0x0000000104047890 */ /* 0x000fc8000fffe0ff */
[----:B------:R-:W-:Y:S01]  /*06e0*/  UISETP.NE.AND UP0, UPT, UR4, UR5, UPT ;  /* 0x000000050400728c */ /* 0x000fe2000bf05270 */
[----:B------:R-:W-:Y:S10]  /*06f0*/  BRA.U !UP1, `(.L_x_5) ;  /* 0x0000000109fc7547 */ /* 0x000ff4000b800000 */
[----:B------:R-:W1:Y:S01]  /*0700*/  LDCU.64 UR6, c[0x0][0x398] ;  /* 0x00007300ff0677ac */ /* 0x000e620008000a00 */
[----:B------:R-:W-:Y:S02]  /*0710*/  IMAD R15, R11, R15, R16 ;  /* 0x0000000f0b0f7224 */ /* 0x000fe400078e0210 */
[----:B0-----:R-:W-:Y:S01]  /*0720*/  IMAD.MOV.U32 R14, RZ, RZ, R17 ;  /* 0x000000ffff0e7224 */ /* 0x001fe200078e0011 */
[----:B-1----:R-:W-:-:S04]  /*0730*/  UIMAD.WIDE.U32 UR6, UR10, 0x4, UR6 ;  /* 0x000000040a0678a5 */ /* 0x002fc8000f8e0006 */
[----:B------:R-:W-:-:S04]  /*0740*/  UIADD3 UR5, UP1, UPT, UR6, 0x20, URZ ;  /* 0x0000002006057890 */ /* 0x000fc8000ff3e0ff */
[----:B------:R-:W-:Y:S02]  /*0750*/  UIADD3.X UR6, UPT, UPT, URZ, UR7, URZ, UP1, !UPT ;  /* 0x00000007ff067290 */ /* 0x000fe40008ffe4ff */
[----:B------:R-:W-:-:S04]  /*0760*/  MOV R12, UR5 ;  /* 0x00000005000c7c02 */ /* 0x000fc80008000f00 */
[----:B------:R-:W-:-:S07]  /*0770*/  MOV R13, UR6 ;  /* 0x00000006000d7c02 */ /* 0x000fce0008000f00 */
.L_x_6:
[----:B------:R-:W2:Y:S04]  /*0780*/  LDG.E R21, desc[UR8][R12.64+-0x20] ;  /* 0xffffe0080c157981 */ /* 0x000ea8000c1e1900 */
[----:B------:R-:W3:Y:S04]  /*0790*/  LDG.E R25, desc[UR8][R12.64+-0x1c] ;  /* 0xffffe4080c197981 */ /* 0x000ee8000c1e1900 */
[----:B------:R-:W4:Y:S04]  /*07a0*/  LDG.E R23, desc[UR8][R12.64+-0x18] ;  /* 0xffffe8080c177981 */ /* 0x000f28000c1e1900 */
[----:B------:R-:W5:Y:S04]  /*07b0*/  LDG.E R22, desc[UR8][R12.64+-0x14] ;  /* 0xffffec080c167981 */ /* 0x000f68000c1e1900 */
[----:B------:R-:W2:Y:S04]  /*07c0*/  LDS R24, [R15+-0x20] ;  /* 0xffffe0000f187984 */ /* 0x000ea80000000800 */
[----:B------:R-:W5:Y:S04]  /*07d0*/  LDG.E R20, desc[UR8][R12.64+-0x10] ;  /* 0xfffff0080c147981 */ /* 0x000f68000c1e1900 */
[----:B------:R-:W5:Y:S04]  /*07e0*/  LDG.E R18, desc[UR8][R12.64+-0xc] ;  /* 0xfffff4080c127981 */ /* 0x000f68000c1e1900 */
[----:B------:R-:W3:Y:S01]  /*07f0*/  LDS R26, [R15+-0x1c] ;  /* 0xffffe4000f1a7984 */ /* 0x000ee20000000800 */
[----:B--2---:R-:W-:-:S03]  /*0800*/  FFMA R6, R21, R24, R6 ;  /* 0x0000001815067223 */ /* 0x004fc60000000006 */
[----:B------:R-:W2:Y:S04]  /*0810*/  LDG.E R24, desc[UR8][R12.64+-0x8] ;  /* 0xfffff8080c187981 */ /* 0x000ea8000c1e1900 */
[----:B------:R-:W2:Y:S01]  /*0820*/  LDG.E R21, desc[UR8][R12.64+-0x4] ;  /* 0xfffffc080c157981 */ /* 0x000ea2000c1e1900 */
[----:B---3--:R-:W-:-:S03]  /*0830*/  FFMA R26, R25, R26, R6 ;  /* 0x0000001a191a7223 */ /* 0x008fc60000000006 */
[----:B------:R-:W3:Y:S04]  /*0840*/  LDG.E R6, desc[UR8][R12.64] ;  /* 0x000000080c067981 */ /* 0x000ee8000c1e1900 */
[----:B------:R-:W4:Y:S02]  /*0850*/  LDS R25, [R15+-0x18] ;  /* 0xffffe8000f197984 */ /* 0x000f240000000800 */
[----:B----4-:R-:W-:Y:S02]  /*0860*/  FFMA R23, R23, R25, R26 ;  /* 0x0000001917177223 */ /* 0x010fe4000000001a */
[----:B------:R-:W5:Y:S04]  /*0870*/  LDS R25, [R15+-0x14] ;  /* 0xffffec000f197984 */ /* 0x000f680000000800 */
[----:B------:R-:W0:Y:S01]  /*0880*/  LDS R26, [R15+-0x10] ;  /* 0xfffff0000f1a7984 */ /* 0x000e220000000800 */
[----:B-----5:R-:W-:-:S03]  /*0890*/  FFMA R23, R22, R25, R23 ;  /* 0x0000001916177223 */ /* 0x020fc60000000017 */
[----:B------:R-:W4:Y:S01]  /*08a0*/  LDG.E R22, desc[UR8][R12.64+0x4] ;  /* 0x000004080c167981 */ /* 0x000f22000c1e1900 */
[----:B0-----:R-:W-:-:S03]  /*08b0*/  FFMA R23, R20, R26, R23 ;  /* 0x0000001a14177223 */ /* 0x001fc60000000017 */
[----:B------:R-:W0:Y:S04]  /*08c0*/  LDS R25, [R15+-0xc] ;  /* 0xfffff4000f197984 */ /* 0x000e280000000800 */
[----:B------:R-:W2:Y:S04]  /*08d0*/  LDS R26, [R15+-0x8] ;  /* 0xfffff8000f1a7984 */ /* 0x000ea80000000800 */
[----:B------:R-:W5:Y:S01]  /*08e0*/  LDG.E R20, desc[UR8][R12.64+0x8] ;  /* 0x000008080c147981 */ /* 0x000f62000c1e1900 */
[----:B0-----:R-:W-:-:S03]  /*08f0*/  FFMA R23, R18, R25, R23 ;  /* 0x0000001912177223 */ /* 0x001fc60000000017 */
[----:B------:R-:W0:Y:S04]  /*0900*/  LDS R25, [R15+-0x4] ;  /* 0xfffffc000f197984 */ /* 0x000e280000000800 */
[----:B------:R-:W5:Y:S01]  /*0910*/  LDG.E R18, desc[UR8][R12.64+0xc] ;  /* 0x00000c080c127981 */ /* 0x000f62000c1e1900 */
[----:B--2---:R-:W-:-:S03]  /*0920*/  FFMA R24, R24, R26, R23 ;  /* 0x0000001a18187223 */ /* 0x004fc60000000017 */
[----:B------:R-:W3:Y:S04]  /*0930*/  LDS R26, [R15] ;  /* 0x000000000f1a7984 */ /* 0x000ee80000000800 */
[----:B------:R-:W2:Y:S01]  /*0940*/  LDG.E R23, desc[UR8][R12.64+0x10] ;  /* 0x000010080c177981 */ /* 0x000ea2000c1e1900 */
[----:B0-----:R-:W-:-:S03]  /*0950*/  FFMA R25, R21, R25, R24 ;  /* 0x0000001915197223 */ /* 0x001fc60000000018 */
[----:B------:R-:W2:Y:S04]  /*0960*/  LDG.E R24, desc[UR8][R12.64+0x14] ;  /* 0x000014080c187981 */ /* 0x000ea8000c1e1900 */
[----:B------:R-:W2:Y:S01]  /*0970*/  LDG.E R21, desc[UR8][R12.64+0x18] ;  /* 0x000018080c157981 */ /* 0x000ea2000c1e1900 */
[----:B---3--:R-:W-:-:S03]  /*0980*/  FFMA R25, R6, R26, R25 ;  /* 0x0000001a06197223 */ /* 0x008fc60000000019 */
[----:B------:R0:W3:Y:S01]  /*0990*/  LDG.E R6, desc[UR8][R12.64+0x1c] ;  /* 0x00001c080c067981 */ /* 0x0000e2000c1e1900 */
[----:B------:R-:W-:-:S03]  /*09a0*/  VIADD R14, R14, 0x10 ;  /* 0x000000100e0e7836 */ /* 0x000fc60000000000 */
[----:B------:R-:W4:Y:S02]  /*09b0*/  LDS R26, [R15+0x4] ;  /* 0x000004000f1a7984 */ /* 0x000f240000000800 */
[----:B------:R-:W-:Y:S02]  /*09c0*/  ISETP.NE.AND P2, PT, R14, RZ, PT ;  /* 0x000000ff0e00720c */ /* 0x000fe40003f45270 */
[----:B0-----:R-:W-:-:S04]  /*09d0*/  IADD3 R12, P3, PT, R12, 0x40, RZ ;  /* 0x000000400c0c7810 */ /* 0x001fc80007f7e0ff */
[----:B------:R-:W-:Y:S01]  /*09e0*/  IADD3.X R13, PT, PT, RZ, R13, RZ, P3, !PT ;  /* 0x0000000dff0d7210 */ /* 0x000fe20001ffe4ff */
[----:B----4-:R-:W-:Y:S02]  /*09f0*/  FFMA R25, R22, R26, R25 ;  /* 0x0000001a16197223 */ /* 0x010fe40000000019 */
[----:B------:R-:W5:Y:S04]  /*0a00*/  LDS R22, [R15+0x8] ;  /* 0x000008000f167984 */ /* 0x000f680000000800 */
[----:B------:R-:W0:Y:S01]  /*0a10*/  LDS R26, [R15+0xc] ;  /* 0x00000c000f1a7984 */ /* 0x000e220000000800 */
[----:B-----5:R-:W-:-:S03]  /*0a20*/  FFMA R27, R20, R22, R25 ;  /* 0x00000016141b7223 */ /* 0x020fc60000000019 */
[----:B------:R-:W2:Y:S04]  /*0a30*/  LDS R20, [R15+0x10] ;  /* 0x000010000f147984 */ /* 0x000ea80000000800 */
[----:B------:R-:W1:Y:S01]  /*0a40*/  LDS R25, [R15+0x14] ;  /* 0x000014000f197984 */ /* 0x000e620000000800 */
[----:B0-----:R-:W-:-:S03]  /*0a50*/  FFMA R18, R18, R26, R27 ;  /* 0x0000001a12127223 */ /* 0x001fc6000000001b */
[----:B------:R-:W0:Y:S04]  /*0a60*/  LDS R22, [R15+0x18] ;  /* 0x000018000f167984 */ /* 0x000e280000000800 */
[----:B------:R4:W3:Y:S02]  /*0a70*/  LDS R27, [R15+0x1c] ;  /* 0x00001c000f1b7984 */ /* 0x0008e40000000800 */
[----:B----4-:R-:W-:Y:S01]  /*0a80*/  IADD3 R15, PT, PT, R15, 0x40, RZ ;  /* 0x000000400f0f7810 */ /* 0x010fe20007ffe0ff */
[----:B--2---:R-:W-:-:S04]  /*0a90*/  FFMA R23, R23, R20, R18 ;  /* 0x0000001417177223 */ /* 0x004fc80000000012 */
[----:B-1----:R-:W-:-:S04]  /*0aa0*/  FFMA R24, R24, R25, R23 ;  /* 0x0000001918187223 */ /* 0x002fc80000000017 */
[----:B0-----:R-:W-:-:S04]  /*0ab0*/  FFMA R21, R21, R22, R24 ;  /* 0x0000001615157223 */ /* 0x001fc80000000018 */
[----:B---3--:R-:W-:Y:S01]  /*0ac0*/  FFMA R6, R6, R27, R21 ;  /* 0x0000001b06067223 */ /* 0x008fe20000000015 */
[----:B------:R-:W-:Y:S06]  /*0ad0*/  @P2 BRA `(.L_x_6) ;  /* 0xfffffffc00282947 */ /* 0x000fec000383ffff */
[----:B------:R-:W-:-:S07]  /*0ae0*/  IMAD.MOV.U32 R18, RZ, RZ, R9 ;  /* 0x000000ffff127224 */ /* 0x000fce00078e0009 */
.L_x_5:
[----:B------:R-:W-:-:S13]  /*0af0*/  ISETP.NE.AND P2, PT, R7, RZ, PT ;  /* 0x000000ff0700720c */ /* 0x000fda0003f45270 */
[----:B------:R-:W-:Y:S05]  /*0b00*/  @!P2 BRA `(.L_x_7) ;  /* 0x00000004007ca947 */ /* 0x000fea0003800000 */
[----:B------:R-:W-:Y:S01]  /*0b10*/  ISETP.NE.AND P2, PT, R8, RZ, PT ;  /* 0x000000ff0800720c */ /* 0x000fe20003f45270 */
[----:B------:R-:W-:-:S12]  /*0b20*/  @!P0 BRA `(.L_x_8) ;  /* 0x0000000000988947 */ /* 0x000fd80003800000 */
[----:B0-----:R-:W0:Y:S01]  /*0b30*/  LDC.64 R12, c[0x0][0x398] ;  /* 0x0000e600ff0c7b82 */ /* 0x001e220000000a00 */
[----:B------:R-:W-:-:S05]  /*0b40*/  IADD3 R15, PT, PT, R18, UR10, RZ ;  /* 0x0000000a120f7c10 */ /* 0x000fca000fffe0ff */
[----:B0-----:R-:W-:Y:S02]  /*0b50*/  IMAD.WIDE.U32 R14, R15, 0x4, R12 ;  /* 0x000000040f0e7825 */ /* 0x001fe400078e000c */
[----:B------:R-:W0:Y:S04]  /*0b60*/  LDC.64 R12, c[0x0][0x398] ;  /* 0x0000e600ff0c7b82 */ /* 0x000e280000000a00 */
[----:B------:R-:W2:Y:S01]  /*0b70*/  LDG.E R15, desc[UR8][R14.64] ;  /* 0x000000080e0f7981 */ /* 0x000ea2000c1e1900 */
[----:B------:R-:W-:-:S04]  /*0b80*/  IADD3 R20, P3, PT, R18, UR10, RZ ;  /* 0x0000000a12147c10 */ /* 0x000fc8000ff7e0ff */
[----:B------:R-:W-:Y:S02]  /*0b90*/  IADD3.X R21, PT, PT, RZ, RZ, RZ, P3, !PT ;  /* 0x000000ffff157210 */ /* 0x000fe40001ffe4ff */
[----:B0-----:R-:W-:-:S04]  /*0ba0*/  LEA R12, P3, R20, R12, 0x2 ;  /* 0x0000000c140c7211 */ /* 0x001fc800078610ff */
[----:B------:R-:W-:-:S05]  /*0bb0*/  LEA.HI.X R13, R20, R13, R21, 0x2, P3 ;  /* 0x0000000d140d7211 */ /* 0x000fca00018f1415 */
[----:B------:R-:W3:Y:S04]  /*0bc0*/  LDG.E R24, desc[UR8][R12.64+0x4] ;  /* 0x000004080c187981 */ /* 0x000ee8000c1e1900 */
[----:B------:R-:W4:Y:S04]  /*0bd0*/  LDG.E R23, desc[UR8][R12.64+0x8] ;  /* 0x000008080c177981 */ /* 0x000f28000c1e1900 */
[----:B------:R-:W5:Y:S04]  /*0be0*/  LDG.E R20, desc[UR8][R12.64+0xc] ;  /* 0x00000c080c147981 */ /* 0x000f68000c1e1900 */
[----:B------:R-:W5:Y:S04]  /*0bf0*/  LDG.E R22, desc[UR8][R12.64+0x10] ;  /* 0x000010080c167981 */ /* 0x000f68000c1e1900 */
[----:B------:R-:W5:Y:S04]  /*0c00*/  LDG.E R21, desc[UR8][R12.64+0x14] ;  /* 0x000014080c157981 */ /* 0x000f68000c1e1900 */
[----:B------:R-:W5:Y:S04]  /*0c10*/  LDG.E R14, desc[UR8][R12.64+0x18] ;  /* 0x000018080c0e7981 */ /* 0x000f68000c1e1900 */
[----:B------:R0:W5:Y:S01]  /*0c20*/  LDG.E R25, desc[UR8][R12.64+0x1c] ;  /* 0x00001c080c197981 */ /* 0x000162000c1e1900 */
[----:B------:R-:W1:Y:S01]  /*0c30*/  S2UR UR6, SR_CgaCtaId ;  /* 0x00000000000679c3 */ /* 0x000e620000008800 */
[----:B------:R-:W-:Y:S01]  /*0c40*/  UMOV UR5, 0x400 ;  /* 0x0000040000057882 */ /* 0x000fe20000000000 */
[----:B------:R-:W-:Y:S01]  /*0c50*/  IMAD.IADD R26, R19, 0x1, R18 ;  /* 0x00000001131a7824 */ /* 0x000fe200078e0212 */
[----:B------:R-:W-:Y:S01]  /*0c60*/  IADD3 R18, PT, PT, R18, 0x8, RZ ;  /* 0x0000000812127810 */ /* 0x000fe20007ffe0ff */
[----:B-1----:R-:W-:-:S06]  /*0c70*/  ULEA UR5, UR6, UR5, 0x18 ;  /* 0x0000000506057291 */ /* 0x002fcc000f8ec0ff */
[----:B------:R-:W-:-:S05]  /*0c80*/  LEA R26, R26, UR5, 0x2 ;  /* 0x000000051a1a7c11 */ /* 0x000fca000f8e10ff */
[----:B------:R-:W2:Y:S04]  /*0c90*/  LDS R27, [R26] ;  /* 0x000000001a1b7984 */ /* 0x000ea80000000800 */
[----:B0-----:R-:W-:Y:S04]  /*0ca0*/  LDS R12, [R26+0xc] ;  /* 0x00000c001a0c7984 */ /* 0x001fe80000000800 */
[----:B------:R-:W-:Y:S01]  /*0cb0*/  LDS R13, [R26+0x10] ;  /* 0x000010001a0d7984 */ /* 0x000fe20000000800 */
[----:B--2---:R-:W-:-:S03]  /*0cc0*/  FFMA R15, R15, R27, R6 ;  /* 0x0000001b0f0f7223 */ /* 0x004fc60000000006 */
[----:B------:R-:W3:Y:S04]  /*0cd0*/  LDS R6, [R26+0x4] ;  /* 0x000004001a067984 */ /* 0x000ee80000000800 */
[----:B------:R-:W4:Y:S01]  /*0ce0*/  LDS R27, [R26+0x8] ;  /* 0x000008001a1b7984 */ /* 0x000f220000000800 */
[----:B---3--:R-:W-:-:S03]  /*0cf0*/  FFMA R6, R24, R6, R15 ;  /* 0x0000000618067223 */ /* 0x008fc6000000000f */
[----:B------:R-:W-:Y:S01]  /*0d00*/  LDS R15, [R26+0x18] ;  /* 0x000018001a0f7984 */ /* 0x000fe20000000800 */
[----:B----4-:R-:W-:-:S03]  /*0d10*/  FFMA R23, R23, R27, R6 ;  /* 0x0000001b17177223 */ /* 0x010fc60000000006 */
[----:B------:R-:W0:Y:S01]  /*0d20*/  LDS R6, [R26+0x14] ;  /* 0x000014001a067984 */ /* 0x000e220000000800 */
[----:B-----5:R-:W-:-:S03]  /*0d30*/  FFMA R23, R20, R12, R23 ;  /* 0x0000000c14177223 */ /* 0x020fc60000000017 */
[----:B------:R-:W1:Y:S01]  /*0d40*/  LDS R24, [R26+0x1c] ;  /* 0x00001c001a187984 */ /* 0x000e620000000800 */
[----:B------:R-:W-:-:S04]  /*0d50*/  FFMA R22, R22, R13, R23 ;  /* 0x0000000d16167223 */ /* 0x000fc80000000017 */
[----:B0-----:R-:W-:-:S04]  /*0d60*/  FFMA R21, R21, R6, R22 ;  /* 0x0000000615157223 */ /* 0x001fc80000000016 */
[----:B------:R-:W-:-:S04]  /*0d70*/  FFMA R14, R14, R15, R21 ;  /* 0x0000000f0e0e7223 */ /* 0x000fc80000000015 */
[----:B-1----:R-:W-:-:S07]  /*0d80*/  FFMA R6, R25, R24, R14 ;  /* 0x0000001819067223 */ /* 0x002fce000000000e */
.L_x_8:
[----:B------:R-:W-:Y:S05]  /*0d90*/  @!P2 BRA `(.L_x_7) ;  /* 0x0000000000d8a947 */ /* 0x000fea0003800000 */
[----:B------:R-:W-:Y:S01]  /*0da0*/  ISETP.NE.AND P2, PT, R10, RZ, PT ;  /* 0x000000ff0a00720c */ /* 0x000fe20003f45270 */
[----:B------:R-:W-:-:S12]  /*0db0*/  @!P1 BRA `(.L_x_9) ;  /* 0x0000000000689947 */ /* 0x000fd80003800000 */
[----:B0-----:R-:W0:Y:S01]  /*0dc0*/  LDC.64 R14, c[0x0][0x398] ;  /* 0x0000e600ff0e7b82 */ /* 0x001e220000000a00 */
[C---:B------:R-:W-:Y:S02]  /*0dd0*/  IADD3 R20, P3, PT, R18.reuse, UR10, RZ ;  /* 0x0000000a12147c10 */ /* 0x040fe4000ff7e0ff */
[----:B------:R-:W-:-:S03]  /*0de0*/  IADD3 R21, PT, PT, R18, UR10, RZ ;  /* 0x0000000a12157c10 */ /* 0x000fc6000fffe0ff */
[----:B------:R-:W-:Y:S02]  /*0df0*/  IMAD.X R22, RZ, RZ, RZ, P3 ;  /* 0x000000ffff167224 */ /* 0x000fe400018e06ff */
[----:B------:R-:W1:Y:S01]  /*0e00*/  LDC.64 R12, c[0x0][0x398] ;  /* 0x0000e600ff0c7b82 */ /* 0x000e620000000a00 */
[----:B0-----:R-:W-:-:S06]  /*0e10*/  IMAD.WIDE.U32 R14, R21, 0x4, R14 ;  /* 0x00000004150e7825 */ /* 0x001fcc00078e000e */
[----:B------:R0:W2:Y:S01]  /*0e20*/  LDG.E R15, desc[UR8][R14.64] ;  /* 0x000000080e0f7981 */ /* 0x0000a2000c1e1900 */
[----:B-1----:R-:W-:-:S04]  /*0e30*/  LEA R12, P3, R20, R12, 0x2 ;  /* 0x0000000c140c7211 */ /* 0x002fc800078610ff */
[----:B------:R-:W-:-:S05]  /*0e40*/  LEA.HI.X R13, R20, R13, R22, 0x2, P3 ;  /* 0x0000000d140d7211 */ /* 0x000fca00018f1416 */
[----:B------:R-:W3:Y:S04]  /*0e50*/  LDG.E R22, desc[UR8][R12.64+0x4] ;  /* 0x000004080c167981 */ /* 0x000ee8000c1e1900 */
[----:B------:R-:W4:Y:S04]  /*0e60*/  LDG.E R24, desc[UR8][R12.64+0x8] ;  /* 0x000008080c187981 */ /* 0x000f28000c1e1900 */
[----:B------:R-:W5:Y:S01]  /*0e70*/  LDG.E R25, desc[UR8][R12.64+0xc] ;  /* 0x00000c080c197981 */ /* 0x000f62000c1e1900 */
[----:B------:R-:W1:Y:S01]  /*0e80*/  S2UR UR6, SR_CgaCtaId ;  /* 0x00000000000679c3 */ /* 0x000e620000008800 */
[----:B------:R-:W-:Y:S01]  /*0e90*/  UMOV UR5, 0x400 ;  /* 0x0000040000057882 */ /* 0x000fe20000000000 */
[----:B------:R-:W-:Y:S01]  /*0ea0*/  IADD3 R20, PT, PT, R19, R18, RZ ;  /* 0x0000001213147210 */ /* 0x000fe20007ffe0ff */
[----:B-1----:R-:W-:-:S06]  /*0eb0*/  ULEA UR5, UR6, UR5, 0x18 ;  /* 0x0000000506057291 */ /* 0x002fcc000f8ec0ff */
[----:B------:R-:W-:-:S05]  /*0ec0*/  LEA R20, R20, UR5, 0x2 ;  /* 0x0000000514147c11 */ /* 0x000fca000f8e10ff */
[----:B------:R-:W2:Y:S04]  /*0ed0*/  LDS R21, [R20] ;  /* 0x0000000014157984 */ /* 0x000ea80000000800 */
[----:B------:R-:W3:Y:S04]  /*0ee0*/  LDS R23, [R20+0x4] ;  /* 0x0000040014177984 */ /* 0x000ee80000000800 */
[----:B0-----:R-:W4:Y:S04]  /*0ef0*/  LDS R14, [R20+0x8] ;  /* 0x00000800140e7984 */ /* 0x001f280000000800 */
[----:B------:R-:W5:Y:S01]  /*0f00*/  LDS R26, [R20+0xc] ;  /* 0x00000c00141a7984 */ /* 0x000f620000000800 */
[----:B------:R-:W-:Y:S01]  /*0f10*/  IADD3 R18, PT, PT, R18, 0x4, RZ ;  /* 0x0000000412127810 */ /* 0x000fe20007ffe0ff */
[----:B--2---:R-:W-:-:S04]  /*0f20*/  FFMA R15, R15, R21, R6 ;  /* 0x000000150f0f7223 */ /* 0x004fc80000000006 */
[----:B---3--:R-:W-:-:S04]  /*0f30*/  FFMA R15, R22, R23, R15 ;  /* 0x00000017160f7223 */ /* 0x008fc8000000000f */
[----:B----4-:R-:W-:-:S04]  /*0f40*/  FFMA R14, R24, R14, R15 ;  /* 0x0000000e180e7223 */ /* 0x010fc8000000000f */
[----:B-----5:R-:W-:-:S07]  /*0f50*/  FFMA R6, R25, R26, R14 ;  /* 0x0000001a19067223 */ /* 0x020fce000000000e */
.L_x_9:
[----:B------:R-:W-:Y:S05]  /*0f60*/  @!P2 BRA `(.L_x_7) ;  /* 0x000000000064a947 */ /* 0x000fea0003800000 */
[----:B0-----:R-:W0:Y:S01]  /*0f70*/  LDC.64 R12, c[0x0][0x398] ;  /* 0x0000e600ff0c7b82 */ /* 0x001e220000000a00 */
[----:B------:R-:W-:-:S04]  /*0f80*/  VIADD R15, R18, UR10 ;  /* 0x0000000a120f7c36 */ /* 0x000fc80008000000 */
[----:B0-----:R-:W-:-:S06]  /*0f90*/  IMAD.WIDE.U32 R12, R15, 0x4, R12 ;  /* 0x000000040f0c7825 */ /* 0x001fcc00078e000c */
[----:B------:R-:W2:Y:S01]  /*0fa0*/  LDG.E R13, desc[UR8][R12.64] ;  /* 0x000000080c0d7981 */ /* 0x000ea2000c1e1900 */
[----:B------:R-:W0:Y:S01]  /*0fb0*/  S2UR UR6, SR_CgaCtaId ;  /* 0x00000000000679c3 */ /* 0x000e220000008800 */
[----:B------:R-:W-:Y:S01]  /*0fc0*/  UMOV UR5, 0x400 ;  /* 0x0000040000057882 */ /* 0x000fe20000000000 */
[----:B------:R-:W-:Y:S02]  /*0fd0*/  IADD3 R19, PT, PT, R19, R18, RZ ;  /* 0x0000001213137210 */ /* 0x000fe40007ffe0ff */
[----:B------:R-:W-:Y:S01]  /*0fe0*/  ISETP.NE.AND P2, PT, R10, 0x1, PT ;  /* 0x000000010a00780c */ /* 0x000fe20003f45270 */
[----:B0-----:R-:W-:-:S06]  /*0ff0*/  ULEA UR5, UR6, UR5, 0x18 ;  /* 0x0000000506057291 */ /* 0x001fcc000f8ec0ff */
[----:B------:R-:W-:-:S05]  /*1000*/  LEA R20, R19, UR5, 0x2 ;  /* 0x0000000513147c11 */ /* 0x000fca000f8e10ff */
[----:B------:R-:W2:Y:S02]  /*1010*/  LDS R14, [R20] ;  /* 0x00000000140e7984 */ /* 0x000ea40000000800 */
[----:B--2---:R-:W-:Y:S01]  /*1020*/  FFMA R6, R13, R14, R6 ;  /* 0x0000000e0d067223 */ /* 0x004fe20000000006 */
[----:B------:R-:W-:Y:S06]  /*1030*/  @!P2 BRA `(.L_x_7) ;  /* 0x000000000030a947 */ /* 0x000fec0003800000 */
[----:B------:R-:W0:Y:S01]  /*1040*/  LDC.64 R12, c[0x0][0x398] ;  /* 0x0000e600ff0c7b82 */ /* 0x000e220000000a00 */
[----:B------:R-:W-:-:S04]  /*1050*/  IADD3 R14, P2, PT, R18, UR10, RZ ;  /* 0x0000000a120e7c10 */ /* 0x000fc8000ff5e0ff */
[----:B------:R-:W-:Y:S02]  /*1060*/  IADD3.X R15, PT, PT, RZ, RZ, RZ, P2, !PT ;  /* 0x000000ffff0f7210 */ /* 0x000fe400017fe4ff */
[----:B------:R-:W-:-:S13]  /*1070*/  ISETP.NE.AND P2, PT, R10, 0x2, PT ;  /* 0x000000020a00780c */ /* 0x000fda0003f45270 */
[----:B------:R-:W-:Y:S01]  /*1080*/  @P2 LDS R18, [R20+0x8] ;  /* 0x0000080014122984 */ /* 0x000fe20000000800 */
[----:B0-----:R-:W-:-:S04]  /*1090*/  LEA R12, P3, R14, R12, 0x2 ;  /* 0x0000000c0e0c7211 */ /* 0x001fc800078610ff */
[----:B------:R-:W-:Y:S02]  /*10a0*/  LEA.HI.X R13, R14, R13, R15, 0x2, P3 ;  /* 0x0000000d0e0d7211 */ /* 0x000fe400018f140f */
[----:B------:R-:W0:Y:S04]  /*10b0*/  LDS R14, [R20+0x4] ;  /* 0x00000400140e7984 */ /* 0x000e280000000800 */
[----:B------:R-:W0:Y:S04]  /*10c0*/  LDG.E R15, desc[UR8][R12.64+0x4] ;  /* 0x000004080c0f7981 */ /* 0x000e28000c1e1900 */
[----:B------:R-:W2:Y:S01]  /*10d0*/  @P2 LDG.E R19, desc[UR8][R12.64+0x8] ;  /* 0x000008080c132981 */ /* 0x000ea2000c1e1900 */
[----:B0-----:R-:W-:-:S04]  /*10e0*/  FFMA R6, R15, R14, R6 ;  /* 0x0000000e0f067223 */ /* 0x001fc80000000006 */
[----:B--2---:R-:W-:-:S07]  /*10f0*/  @P2 FFMA R6, R19, R18, R6 ;  /* 0x0000001213062223 */ /* 0x004fce0000000006 */
.L_x_7:
[----:B------:R-:W-:Y:S05]  /*1100*/  BRA.U UP0, `(.L_x_10) ;  /* 0xfffffff500587547 */ /* 0x000fea000b83ffff */
.L_x_4:
[----:B------:R-:W2:Y:S01]  /*1110*/  LDC.64 R8, c[0x0][0x388] ;  /* 0x0000e200ff087b82 */ /* 0x000ea20000000a00 */
[----:B------:R-:W3:Y:S02]  /*1120*/  LDCU UR4, c[0x0][0x390] ;  /* 0x00007200ff0477ac */ /* 0x000ee40008000800 */
[----:B---3--:R-:W-:-:S04]  /*1130*/  IMAD R3, R3, UR4, R4 ;  /* 0x0000000403037c24 */ /* 0x008fc8000f8e0204 */
[----:B--2---:R-:W-:-:S05]  /*1140*/  IMAD.WIDE R2, R3, 0x4, R8 ;  /* 0x0000000403027825 */ /* 0x004fca00078e0208 */
[----:B------:R-:W-:Y:S01]  /*1150*/  STG.E desc[UR8][R2.64], R6 ;  /* 0x0000000602007986 */ /* 0x000fe2000c101908 */
[----:B------:R-:W-:Y:S05]  /*1160*/  EXIT ;  /* 0x000000000000794d */ /* 0x000fea0003800000 */
.L_x_11:
[----:B------:R-:W-:-:S00]  /*1170*/  BRA `(.L_x_11) ;  /* 0xfffffffc00fc7947 */ /* 0x000fc0000383ffff */
[----:B------:R-:W-:-:S00]  /*1180*/  NOP ;  /* 0x0000000000007918 */ /* 0x000fc00000000000 */
[----:B------:R-:W-:-:S00]  /*1190*/  NOP ;  /* 0x0000000000007918 */ /* 0x000fc00000000000 */
[----:B------:R-:W-:-:S00]  /*11a0*/  NOP ;  /* 0x0000000000007918 */ /* 0x000fc00000000000 */
[----:B------:R-:W-:-:S00]  /*11b0*/  NOP ;  /* 0x0000000000007918 */ /* 0x000fc00000000000 */
[----:B------:R-:W-:-:S00]  /*11c0*/  NOP ;  /* 0x0000000000007918 */ /* 0x000fc00000000000 */
[----:B------:R-:W-:-:S00]  /*11d0*/  NOP ;  /* 0x0000000000007918 */ /* 0x000fc00000000000 */
[----:B------:R-:W-:-:S00]  /*11e0*/  NOP ;  /* 0x0000000000007918 */ /* 0x000fc00000000000 */
[----:B------:R-:W-:-:S00]  /*11f0*/  NOP ;  /* 0x0000000000007918 */ /* 0x000fc00000000000 */
.L_x_21:


//--------------------- .text._Z22convolutionKernelNaivePKfPfiiS0_i --------------------------
	.section	.text._Z22convolutionKernelNaivePKfPfiiS0_i,"ax",@progbits
	.align	128
        .global         _Z22convolutionKernelNaivePKfPfiiS0_i
        .type           _Z22convolutionKernelNaivePKfPfiiS0_i,@function
        .size           _Z22convolutionKernelNaivePKfPfiiS0_i,(.L_x_22 - _Z22convolutionKernelNaivePKfPfiiS0_i)
        .other          _Z22convolutionKernelNaivePKfPfiiS0_i,@"STO_CUDA_ENTRY STV_DEFAULT"
_Z22convolutionKernelNaivePKfPfiiS0_i:
.text._Z22convolutionKernelNaivePKfPfiiS0_i:
[----:B------:R-:W-:Y:S01]  /*0000*/  LDC R1, c[0x0][0x37c] ;  /* 0x0000df00ff017b82 */ /* 0x000fe20000000800 */
[----:B------:R-:W0:Y:S07]  /*0010*/  S2R R3, SR_TID.Y ;  /* 0x0000000000037919 */ /* 0x000e2e0000002200 */
[----:B------:R-:W1:Y:S01]  /*0020*/  LDC R11, c[0x0][0x360] ;  /* 0x0000d800ff0b7b82 */ /* 0x000e620000000800 */
[----:B------:R-:W2:Y:S01]  /*0030*/  LDCU.64 UR6, c[0x0][0x390] ;  /* 0x00007200ff0677ac */ /* 0x000ea20008000a00 */
[----:B------:R-:W1:Y:S06]  /*0040*/  S2R R2, SR_TID.X ;  /* 0x0000000000027919 */ /* 0x000e6c0000002100 */
[----:B------:R-:W0:Y:S08]  /*0050*/  S2UR UR5, SR_CTAID.Y ;  /* 0x00000000000579c3 */ /* 0x000e300000002600 */
[----:B------:R-:W0:Y:S08]  /*0060*/  LDC R0, c[0x0][0x364] ;  /* 0x0000d900ff007b82 */ /* 0x000e300000000800 */
[----:B------:R-:W1:Y:S01]  /*0070*/  S2UR UR4, SR_CTAID.X ;  /* 0x00000000000479c3 */ /* 0x000e620000002500 */
[----:B0-----:R-:W-:-:S05]  /*0080*/  IMAD R0, R0, UR5, R3 ;  /* 0x0000000500007c24 */ /* 0x001fca000f8e0203 */
[----:B--2---:R-:W-:Y:S01]  /*0090*/  ISETP.GE.AND P0, PT, R0, UR7, PT ;  /* 0x0000000700007c0c */ /* 0x004fe2000bf06270 */
[----:B-1----:R-:W-:-:S05]  /*00a0*/  IMAD R11, R11, UR4, R2 ;  /* 0x000000040b0b7c24 */ /* 0x002fca000f8e0202 */
[----:B------:R-:W-:-:S13]  /*00b0*/  ISETP.GE.OR P0, PT, R11, UR6, P0 ;  /* 0x000000060b007c0c */ /* 0x000fda0008706670 */
[----:B------:R-:W-:Y:S05]  /*00c0*/  @P0 EXIT ;  /* 0x000000000000094d */ /* 0x000fea0003800000 */
[----:B------:R-:W0:Y:S01]  /*00d0*/  LDC R12, c[0x0][0x3a0] ;  /* 0x0000e800ff0c7b82 */ /* 0x000e220000000800 */
[----:B------:R-:W1:Y:S01]  /*00e0*/  LDCU.64 UR4, c[0x0][0x358] ;  /* 0x00006b00ff0477ac */ /* 0x000e620008000a00 */
[----:B------:R-:W-:Y:S01]  /*00f0*/  IMAD.MOV.U32 R10, RZ, RZ, RZ ;  /* 0x000000ffff0a7224 */ /* 0x000fe200078e00ff */
[C---:B0-----:R-:W-:Y:S02]  /*0100*/  ISETP.GE.AND P0, PT, R12.reuse, -0x1, PT ;  /* 0xffffffff0c00780c */ /* 0x041fe40003f06270 */
[----:B------:R-:W-:-:S11]  /*0110*/  LEA.HI R12, R12, R12, RZ, 0x1 ;  /* 0x0000000c0c0c7211 */ /* 0x000fd600078f08ff */
[----:B-1----:R-:W-:Y:S05]  /*0120*/  @!P0 BRA `(.L_x_12) ;  /* 0x0000000800e88947 */ /* 0x002fea0003800000 */
[----:B------:R-:W-:Y:S01]  /*0130*/  SHF.R.S32.HI R12, RZ, 0x1, R12 ;  /* 0x00000001ff0c7819 */ /* 0x000fe2000001140c */
[----:B------:R-:W-:-:S03]  /*0140*/  IMAD.MOV.U32 R10, RZ, RZ, RZ ;  /* 0x000000ffff0a7224 */ /* 0x000fc600078e00ff */
[----:B------:R-:W-:Y:S01]  /*0150*/  IABS R13, R12 ;  /* 0x0000000c000d7213 */ /* 0x000fe20000000000 */
[----:B------:R-:W-:-:S04]  /*0160*/  IMAD.MOV R14, RZ, RZ, -R12 ;  /* 0x000000ffff0e7224 */ /* 0x000fc800078e0a0c */
[----:B------:R-:W-:Y:S02]  /*0170*/  IMAD.IADD R13, R12, 0x1, R13 ;  /* 0x000000010c0d7824 */ /* 0x000fe400078e020d */
[----:B------:R-:W-:Y:S02]  /*0180*/  IMAD.MOV.U32 R15, RZ, RZ, R14 ;  /* 0x000000ffff0f7224 */ /* 0x000fe400078e000e */
[----:B------:R-:W-:-:S05]  /*0190*/  VIADD R16, R13, 0x1 ;  /* 0x000000010d107836 */ /* 0x000fca0000000000 */
[----:B------:R-:W-:-:S07]  /*01a0*/  LOP3.LUT R16, R16, 0x7, RZ, 0xc0, !PT ;  /* 0x0000000710107812 */ /* 0x000fce00078ec0ff */
.L_x_19:
[----:B------:R-:W0:Y:S01]  /*01b0*/  LDCU UR6, c[0x0][0x394] ;  /* 0x00007280ff0677ac */ /* 0x000e220008000800 */
[----:B------:R-:W-:Y:S01]  /*01c0*/  ISETP.GE.U32.AND P1, PT, R13, 0x7, PT ;  /* 0x000000070d00780c */ /* 0x000fe20003f26070 */
[--C-:B------:R-:W-:Y:S01]  /*01d0*/  IMAD.IADD R17, R0, 0x1, R15.reuse ;  /* 0x0000000100117824 */ /* 0x100fe200078e020f */
[----:B------:R-:W-:Y:S01]  /*01e0*/  IABS R4, R12 ;  /* 0x0000000c00047213 */ /* 0x000fe20000000000 */
[----:B------:R-:W1:Y:S01]  /*01f0*/  LDCU UR7, c[0x0][0x3a0] ;  /* 0x00007400ff0777ac */ /* 0x000e620008000800 */
[----:B------:R-:W-:Y:S01]  /*0200*/  IMAD.IADD R2, R12, 0x1, R15 ;  /* 0x000000010c027824 */ /* 0x000fe200078e020f */
[----:B------:R-:W-:Y:S02]  /*0210*/  MOV R6, R14 ;  /* 0x0000000e00067202 */ /* 0x000fe40000000f00 */
[C---:B------:R-:W-:Y:S01]  /*0220*/  ISETP.NE.AND P5, PT, R15.reuse, R4, PT ;  /* 0x000000040f00720c */ /* 0x040fe20003fa5270 */
[----:B------:R-:W-:Y:S01]  /*0230*/  VIADD R15, R15, 0x1 ;  /* 0x000000010f0f7836 */ /* 0x000fe20000000000 */
[----:B0-----:R-:W-:Y:S01]  /*0240*/  ISETP.GE.AND P0, PT, R17, UR6, PT ;  /* 0x0000000611007c0c */ /* 0x001fe2000bf06270 */
[----:B-1----:R-:W-:-:S03]  /*0250*/  IMAD R19, R2, UR7, RZ ;  /* 0x0000000702137c24 */ /* 0x002fc6000f8e02ff */
[----:B------:R-:W-:Y:S01]  /*0260*/  ISETP.GT.AND P0, PT, R17, -0x1, !P0 ;  /* 0xffffffff1100780c */ /* 0x000fe20004704270 */
[----:B------:R-:W-:Y:S01]  /*0270*/  IMAD.IADD R18, R12, 0x1, R19 ;  /* 0x000000010c127824 */ /* 0x000fe200078e0213 */
[----:B------:R-:W-:Y:S11]  /*0280*/  @!P1 BRA `(.L_x_13) ;  /* 0x00000004002c9947 */ /* 0x000ff60003800000 */
[----:B------:R-:W0:Y:S01]  /*0290*/  LDC.64 R4, c[0x0][0x380] ;  /* 0x0000e000ff047b82 */ /* 0x000e220000000a00 */
[----:B------:R-:W1:Y:S01]  /*02a0*/  LDCU UR6, c[0x0][0x390] ;  /* 0x00007200ff0677ac */ /* 0x000e620008000800 */
[----:B------:R-:W-:Y:S01]  /*02b0*/  VIADD R23, R13, 0x1 ;  /* 0x000000010d177836 */ /* 0x000fe20000000000 */
[----:B------:R-:W-:Y:S01]  /*02c0*/  IADD3 R22, PT, PT, -R12, 0x3, RZ ;  /* 0x000000030c167810 */ /* 0x000fe20007ffe1ff */
[----:B------:R-:W-:Y:S01]  /*02d0*/  IMAD.IADD R20, R11, 0x1, -R12 ;  /* 0x000000010b147824 */ /* 0x000fe200078e0a0c */
[----:B------:R-:W2:Y:S02]  /*02e0*/  LDCU UR7, c[0x0][0x390] ;  /* 0x00007200ff0777ac */ /* 0x000ea40008000800 */
[----:B------:R-:W-:Y:S01]  /*02f0*/  LOP3.LUT R23, R23, 0xfffffff8, RZ, 0xc0, !PT ;  /* 0xfffffff817177812 */ /* 0x000fe200078ec0ff */
[----:B------:R-:W3:Y:S04]  /*0300*/  LDC.64 R2, c[0x0][0x398] ;  /* 0x0000e600ff027b82 */ /* 0x000ee80000000a00 */
[----:B------:R-:W-:-:S02]  /*0310*/  IMAD.MOV R23, RZ, RZ, -R23 ;  /* 0x000000ffff177224 */ /* 0x000fc400078e0a17 */
[----:B-1----:R-:W-:-:S07]  /*0320*/  IMAD R21, R17, UR6, R20 ;  /* 0x0000000611157c24 */ /* 0x002fce000f8e0214 */
.L_x_14:
[----:B--2---:R-:W-:Y:S01]  /*0330*/  ISETP.GE.AND P1, PT, R20, UR7, PT ;  /* 0x0000000714007c0c */ /* 0x004fe2000bf26270 */
[----:B0-----:R-:W-:-:S03]  /*0340*/  IMAD.WIDE R6, R21, 0x4, R4 ;  /* 0x0000000415067825 */ /* 0x001fc600078e0204 */
[----:B------:R-:W-:Y:S01]  /*0350*/  ISETP.GT.AND P1, PT, R20, -0x1, !P1 ;  /* 0xffffffff1400780c */ /* 0x000fe20004f24270 */
[----:B---3--:R-:W-:-:S03]  /*0360*/  IMAD.WIDE R8, R19, 0x4, R2 ;  /* 0x0000000413087825 */ /* 0x008fc600078e0202 */
[----:B------:R-:W-:Y:S01]  /*0370*/  PLOP3.LUT P1, PT, P1, P0, PT, 0x80, 0x8 ;  /* 0x000000000008781c */ /* 0x000fe20000f21070 */
[----:B------:R-:W-:-:S12]  /*0380*/  VIADD R26, R20, 0x1 ;  /* 0x00000001141a7836 */ /* 0x000fd80000000000 */
[----:B------:R-:W2:Y:S04]  /*0390*/  @P1 LDG.E R25, desc[UR4][R6.64] ;  /* 0x0000000406191981 */ /* 0x000ea8000c1e1900 */
[----:B------:R-:W2:Y:S01]  /*03a0*/  @P1 LDG.E R24, desc[UR4][R8.64] ;  /* 0x0000000408181981 */ /* 0x000ea2000c1e1900 */
[----:B------:R-:W-:-:S04]  /*03b0*/  ISETP.GE.AND P2, PT, R26, UR7, PT ;  /* 0x000000071a007c0c */ /* 0x000fc8000bf46270 */
[----:B------:R-:W-:-:S04]  /*03c0*/  ISETP.GT.AND P2, PT, R26, -0x1, !P2 ;  /* 0xffffffff1a00780c */ /* 0x000fc80005744270 */
[----:B------:R-:W-:-:S13]  /*03d0*/  PLOP3.LUT P2, PT, P2, P0, PT, 0x80, 0x8 ;  /* 0x000000000008781c */ /* 0x000fda0001741070 */
[----:B------:R-:W3:Y:S04]  /*03e0*/  @P2 LDG.E R27, desc[UR4][R6.64+0x4] ;  /* 0x00000404061b2981 */ /* 0x000ee8000c1e1900 */
[----:B------:R-:W3:Y:S01]  /*03f0*/  @P2 LDG.E R26, desc[UR4][R8.64+0x4] ;  /* 0x00000404081a2981 */ /* 0x000ee2000c1e1900 */
[----:B--2---:R-:W-:Y:S01]  /*0400*/  @P1 FFMA R10, R25, R24, R10 ;  /* 0x00000018190a1223 */ /* 0x004fe2000000000a */
[----:B------:R-:W-:-:S04]  /*0410*/  IADD3 R24, PT, PT, R20, 0x2, RZ ;  /* 0x0000000214187810 */ /* 0x000fc80007ffe0ff */
[----:B------:R-:W-:-:S04]  /*0420*/  ISETP.GE.AND P1, PT, R24, UR7, PT ;  /* 0x0000000718007c0c */ /* 0x000fc8000bf26270 */
[----:B------:R-:W-:-:S04]  /*0430*/  ISETP.GT.AND P1, PT, R24, -0x1, !P1 ;  /* 0xffffffff1800780c */ /* 0x000fc80004f24270 */
[----:B------:R-:W-:-:S13]  /*0440*/  PLOP3.LUT P1, PT, P1, P0, PT, 0x80, 0x8 ;  /* 0x000000000008781c */ /* 0x000fda0000f21070 */
[----:B------:R-:W2:Y:S01]  /*0450*/  @P1 LDG.E R25, desc[UR4][R6.64+0x8] ;  /* 0x0000080406191981 */ /* 0x000ea2000c1e1900 */
[----:B---3--:R-:W-:Y:S01]  /*0460*/  @P2 FFMA R10, R27, R26, R10 ;  /* 0x0000001a1b0a2223 */ /* 0x008fe2000000000a */
[----:B------:R-:W-:Y:S02]  /*0470*/  VIADD R26, R20, 0x3 ;  /* 0x00000003141a7836 */ /* 0x000fe40000000000 */
[----:B------:R-:W2:Y:S03]  /*0480*/  @P1 LDG.E R24, desc[UR4][R8.64+0x8] ;  /* 0x0000080408181981 */ /* 0x000ea6000c1e1900 */
[----:B------:R-:W-:-:S04]  /*0490*/  ISETP.GE.AND P2, PT, R26, UR7, PT ;  /* 0x000000071a007c0c */ /* 0x000fc8000bf46270 */
[----:B------:R-:W-:-:S04]  /*04a0*/  ISETP.GT.AND P2, PT, R26, -0x1, !P2 ;  /* 0xffffffff1a00780c */ /* 0x000fc80005744270 */
[----:B------:R-:W-:-:S13]  /*04b0*/  PLOP3.LUT P2, PT, P2, P0, PT, 0x80, 0x8 ;  /* 0x000000000008781c */ /* 0x000fda0001741070 */
[----:B------:R-:W3:Y:S04]  /*04c0*/  @P2 LDG.E R27, desc[UR4][R6.64+0xc] ;  /* 0x00000c04061b2981 */ /* 0x000ee8000c1e1900 */
[----:B------:R-:W3:Y:S01]  /*04d0*/  @P2 LDG.E R26, desc[UR4][R8.64+0xc] ;  /* 0x00000c04081a2981 */ /* 0x000ee2000c1e1900 */
[----:B--2---:R-:W-:Y:S01]  /*04e0*/  @P1 FFMA R10, R25, R24, R10 ;  /* 0x00000018190a1223 */ /* 0x004fe2000000000a */
[----:B------:R-:W-:-:S05]  /*04f0*/  VIADD R24, R20, 0x4 ;  /* 0x0000000414187836 */ /* 0x000fca0000000000 */
[----:B------:R-:W-:-:S04]  /*0500*/  ISETP.GE.AND P1, PT, R24, UR7, PT ;  /* 0x0000000718007c0c */ /* 0x000fc8000bf26270 */
[----:B------:R-:W-:-:S04]  /*0510*/  ISETP.GT.AND P1, PT, R24, -0x1, !P1 ;  /* 0xffffffff1800780c */ /* 0x000fc80004f24270 */
[----:B------:R-:W-:-:S13]  /*0520*/  PLOP3.LUT P3, PT, P1, P0, PT, 0x80, 0x8 ;  /* 0x000000000008781c */ /* 0x000fda0000f61070 */
[----:B------:R-:W2:Y:S04]  /*0530*/  @P3 LDG.E R25, desc[UR4][R6.64+0x10] ;  /* 0x0000100406193981 */ /* 0x000ea8000c1e1900 */
[----:B------:R-:W2:Y:S01]  /*0540*/  @P3 LDG.E R24, desc[UR4][R8.64+0x10] ;  /* 0x0000100408183981 */ /* 0x000ea2000c1e1900 */
[----:B---3--:R-:W-:Y:S01]  /*0550*/  @P2 FFMA R10, R27, R26, R10 ;  /* 0x0000001a1b0a2223 */ /* 0x008fe2000000000a */
[----:B------:R-:W-:-:S05]  /*0560*/  VIADD R26, R20, 0x5 ;  /* 0x00000005141a7836 */ /* 0x000fca0000000000 */
        /* <DEDUP_REMOVED lines=8> */
[----:B------:R-:W-:Y:S01]  /*05f0*/  ISETP.GT.AND P2, PT, R24, -0x1, !P2 ;  /* 0xffffffff1800780c */ /* 0x000fe20005744270 */
[----:B------:R-:W-:-:S05]  /*0600*/  VIADD R24, R20, 0x7 ;  /* 0x0000000714187836 */ /* 0x000fca0000000000 */
[C---:B------:R-:W-:Y:S02]  /*0610*/  ISETP.GE.AND P3, PT, R24.reuse, UR7, PT ;  /* 0x0000000718007c0c */ /* 0x040fe4000bf66270 */
[----:B------:R-:W-:Y:S02]  /*0620*/  PLOP3.LUT P2, PT, P2, P0, PT, 0x80, 0x8 ;  /* 0x000000000008781c */ /* 0x000fe40001741070 */
[----:B------:R-:W-:-:S04]  /*0630*/  ISETP.GT.AND P3, PT, R24, -0x1, !P3 ;  /* 0xffffffff1800780c */ /* 0x000fc80005f64270 */
[----:B------:R-:W-:-:S07]  /*0640*/  PLOP3.LUT P3, PT, P3, P0, PT, 0x80, 0x8 ;  /* 0x000000000008781c */ /* 0x000fce0001f61070 */
[----:B------:R-:W2:Y:S01]  /*0650*/  @P2 LDG.E R25, desc[UR4][R6.64+0x18] ;  /* 0x0000180406192981 */ /* 0x000ea2000c1e1900 */
[----:B---3--:R-:W-:-:S03]  /*0660*/  @P1 FFMA R10, R27, R26, R10 ;  /* 0x0000001a1b0a1223 */ /* 0x008fc6000000000a */
[----:B------:R-:W2:Y:S04]  /*0670*/  @P2 LDG.E R24, desc[UR4][R8.64+0x18] ;  /* 0x0000180408182981 */ /* 0x000ea8000c1e1900 */
[----:B------:R-:W3:Y:S04]  /*0680*/  @P3 LDG.E R27, desc[UR4][R6.64+0x1c] ;  /* 0x00001c04061b3981 */ /* 0x000ee8000c1e1900 */
[----:B------:R-:W3:Y:S01]  /*0690*/  @P3 LDG.E R26, desc[UR4][R8.64+0x1c] ;  /* 0x00001c04081a3981 */ /* 0x000ee2000c1e1900 */
[----:B------:R-:W-:-:S05]  /*06a0*/  VIADD R23, R23, 0x8 ;  /* 0x0000000817177836 */ /* 0x000fca0000000000 */
[----:B------:R-:W-:Y:S01]  /*06b0*/  ISETP.NE.AND P1, PT, R23, RZ, PT ;  /* 0x000000ff1700720c */ /* 0x000fe20003f25270 */
[----:B------:R-:W-:Y:S01]  /*06c0*/  VIADD R21, R21, 0x8 ;  /* 0x0000000815157836 */ /* 0x000fe20000000000 */
[----:B------:R-:W-:Y:S01]  /*06d0*/  IADD3 R22, PT, PT, R22, 0x8, RZ ;  /* 0x0000000816167810 */ /* 0x000fe20007ffe0ff */
[----:B------:R-:W-:Y:S02]  /*06e0*/  VIADD R19, R19, 0x8 ;  /* 0x0000000813137836 */ /* 0x000fe40000000000 */
[----:B------:R-:W-:Y:S02]  /*06f0*/  VIADD R20, R20, 0x8 ;  /* 0x0000000814147836 */ /* 0x000fe40000000000 */
[----:B--2---:R-:W-:-:S04]  /*0700*/  @P2 FFMA R10, R25, R24, R10 ;  /* 0x00000018190a2223 */ /* 0x004fc8000000000a */
[----:B---3--:R-:W-:Y:S02]  /*0710*/  @P3 FFMA R10, R27, R26, R10 ;  /* 0x0000001a1b0a3223 */ /* 0x008fe4000000000a */
[----:B------:R-:W-:Y:S05]  /*0720*/  @P1 BRA `(.L_x_14) ;  /* 0xfffffffc00001947 */ /* 0x000fea000383ffff */
[----:B------:R-:W-:-:S07]  /*0730*/  VIADD R6, R22, 0xfffffffd ;  /* 0xfffffffd16067836 */ /* 0x000fce0000000000 */
.L_x_13:
[----:B------:R-:W-:-:S13]  /*0740*/  ISETP.NE.AND P1, PT, R16, RZ, PT ;  /* 0x000000ff1000720c */ /* 0x000fda0003f25270 */
[----:B------:R-:W-:Y:S05]  /*0750*/  @!P1 BRA `(.L_x_15) ;  /* 0x0000000400589947 */ /* 0x000fea0003800000 */
[----:B------:R-:W-:Y:S02]  /*0760*/  VIADD R2, R16, 0xffffffff ;  /* 0xffffffff10027836 */ /* 0x000fe40000000000 */
[----:B------:R-:W-:-:S03]  /*0770*/  VIADD R7, R13, 0x1 ;  /* 0x000000010d077836 */ /* 0x000fc60000000000 */
[----:B------:R-:W-:Y:S02]  /*0780*/  ISETP.GE.U32.AND P1, PT, R2, 0x3, PT ;  /* 0x000000030200780c */ /* 0x000fe40003f26070 */
[----:B------:R-:W-:-:S11]  /*0790*/  LOP3.LUT P6, R7, R7, 0x3, RZ, 0xc0, !PT ;  /* 0x0000000307077812 */ /* 0x000fd600078cc0ff */
[----:B------:R-:W-:Y:S05]  /*07a0*/  @!P1 BRA `(.L_x_16) ;  /* 0x0000000000909947 */ /* 0x000fea0003800000 */
[----:B------:R-:W0:Y:S01]  /*07b0*/  LDCU UR6, c[0x0][0x390] ;  /* 0x00007200ff0677ac */ /* 0x000e220008000800 */
[----:B------:R-:W1:Y:S01]  /*07c0*/  LDC.64 R4, c[0x0][0x380] ;  /* 0x0000e000ff047b82 */ /* 0x000e620000000a00 */
[----:B------:R-:W-:-:S05]  /*07d0*/  IADD3 R8, PT, PT, R11, R6, RZ ;  /* 0x000000060b087210 */ /* 0x000fca0007ffe0ff */
[C---:B------:R-:W-:Y:S02]  /*07e0*/  VIADD R9, R8.reuse, 0x1 ;  /* 0x0000000108097836 */ /* 0x040fe40000000000 */
[----:B------:R-:W2:Y:S01]  /*07f0*/  LDC.64 R2, c[0x0][0x398] ;  /* 0x0000e600ff027b82 */ /* 0x000ea20000000a00 */
[C---:B------:R-:W-:Y:S02]  /*0800*/  VIADD R19, R8.reuse, 0x2 ;  /* 0x0000000208137836 */ /* 0x040fe40000000000 */
[C---:B------:R-:W-:Y:S01]  /*0810*/  VIADD R20, R8.reuse, 0x3 ;  /* 0x0000000308147836 */ /* 0x040fe20000000000 */
[C---:B0-----:R-:W-:Y:S02]  /*0820*/  ISETP.GE.AND P1, PT, R8.reuse, UR6, PT ;  /* 0x0000000608007c0c */ /* 0x041fe4000bf26270 */
[----:B------:R-:W-:Y:S02]  /*0830*/  ISETP.GE.AND P2, PT, R9, UR6, PT ;  /* 0x0000000609007c0c */ /* 0x000fe4000bf46270 */
[----:B------:R-:W-:-:S02]  /*0840*/  ISETP.GT.AND P1, PT, R8, -0x1, !P1 ;  /* 0xffffffff0800780c */ /* 0x000fc40004f24270 */
[----:B------:R-:W-:Y:S02]  /*0850*/  ISETP.GE.AND P3, PT, R19, UR6, PT ;  /* 0x0000000613007c0c */ /* 0x000fe4000bf66270 */
[----:B------:R-:W-:Y:S01]  /*0860*/  ISETP.GT.AND P2, PT, R9, -0x1, !P2 ;  /* 0xffffffff0900780c */ /* 0x000fe20005744270 */
[----:B------:R-:W-:Y:S01]  /*0870*/  IMAD R9, R17, UR6, R8 ;  /* 0x0000000611097c24 */ /* 0x000fe2000f8e0208 */
[----:B------:R-:W-:Y:S02]  /*0880*/  PLOP3.LUT P1, PT, P1, P0, PT, 0x80, 0x8 ;  /* 0x000000000008781c */ /* 0x000fe40000f21070 */
[----:B------:R-:W-:Y:S01]  /*0890*/  ISETP.GT.AND P3, PT, R19, -0x1, !P3 ;  /* 0xffffffff1300780c */ /* 0x000fe20005f64270 */
[----:B------:R-:W-:Y:S01]  /*08a0*/  IMAD.IADD R19, R18, 0x1, R6 ;  /* 0x0000000112137824 */ /* 0x000fe200078e0206 */
[----:B------:R-:W-:Y:S01]  /*08b0*/  ISETP.GE.AND P4, PT, R20, UR6, PT ;  /* 0x0000000614007c0c */ /* 0x000fe2000bf86270 */
[----:B-1----:R-:W-:Y:S01]  /*08c0*/  IMAD.WIDE R4, R9, 0x4, R4 ;  /* 0x0000000409047825 */ /* 0x002fe200078e0204 */
[----:B------:R-:W-:-:S02]  /*08d0*/  PLOP3.LUT P2, PT, P2, P0, PT, 0x80, 0x8 ;  /* 0x000000000008781c */ /* 0x000fc40001741070 */
[----:B------:R-:W-:Y:S01]  /*08e0*/  ISETP.GT.AND P4, PT, R20, -0x1, !P4 ;  /* 0xffffffff1400780c */ /* 0x000fe20006784270 */
[----:B--2---:R-:W-:Y:S01]  /*08f0*/  IMAD.WIDE R2, R19, 0x4, R2 ;  /* 0x0000000413027825 */ /* 0x004fe200078e0202 */
[----:B------:R-:W-:Y:S02]  /*0900*/  PLOP3.LUT P3, PT, P3, P0, PT, 0x80, 0x8 ;  /* 0x000000000008781c */ /* 0x000fe40001f61070 */
[----:B------:R-:W-:Y:S01]  /*0910*/  PLOP3.LUT P4, PT, P4, P0, PT, 0x80, 0x8 ;  /* 0x000000000008781c */ /* 0x000fe20002781070 */
[----:B------:R-:W2:Y:S04]  /*0920*/  @P1 LDG.E R9, desc[UR4][R4.64] ;  /* 0x0000000404091981 */ /* 0x000ea8000c1e1900 */
[----:B------:R-:W2:Y:S04]  /*0930*/  @P1 LDG.E R8, desc[UR4][R2.64] ;  /* 0x0000000402081981 */ /* 0x000ea8000c1e1900 */
[----:B------:R-:W3:Y:S04]  /*0940*/  @P2 LDG.E R19, desc[UR4][R4.64+0x4] ;  /* 0x0000040404132981 */ /* 0x000ee8000c1e1900 */
[----:B------:R-:W3:Y:S04]  /*0950*/  @P2 LDG.E R20, desc[UR4][R2.64+0x4] ;  /* 0x0000040402142981 */ /* 0x000ee8000c1e1900 */
[----:B------:R-:W4:Y:S04]  /*0960*/  @P3 LDG.E R21, desc[UR4][R4.64+0x8] ;  /* 0x0000080404153981 */ /* 0x000f28000c1e1900 */
[----:B------:R-:W4:Y:S04]  /*0970*/  @P3 LDG.E R22, desc[UR4][R2.64+0x8] ;  /* 0x0000080402163981 */ /* 0x000f28000c1e1900 */
[----:B------:R-:W5:Y:S04]  /*0980*/  @P4 LDG.E R23, desc[UR4][R4.64+0xc] ;  /* 0x00000c0404174981 */ /* 0x000f68000c1e1900 */
[----:B------:R-:W5:Y:S01]  /*0990*/  @P4 LDG.E R24, desc[UR4][R2.64+0xc] ;  /* 0x00000c0402184981 */ /* 0x000f62000c1e1900 */
[----:B------:R-:W-:-:S02]  /*09a0*/  VIADD R6, R6, 0x4 ;  /* 0x0000000406067836 */ /* 0x000fc40000000000 */
[----:B--2---:R-:W-:-:S04]  /*09b0*/  @P1 FFMA R10, R9, R8, R10 ;  /* 0x00000008090a1223 */ /* 0x004fc8000000000a */
[----:B---3--:R-:W-:-:S04]  /*09c0*/  @P2 FFMA R10, R19, R20, R10 ;  /* 0x00000014130a2223 */ /* 0x008fc8000000000a */
[----:B----4-:R-:W-:-:S04]  /*09d0*/  @P3 FFMA R10, R21, R22, R10 ;  /* 0x00000016150a3223 */ /* 0x010fc8000000000a */
[----:B-----5:R-:W-:-:S07]  /*09e0*/  @P4 FFMA R10, R23, R24, R10 ;  /* 0x00000018170a4223 */ /* 0x020fce000000000a */
.L_x_16:
[----:B------:R-:W-:Y:S05]  /*09f0*/  @!P6 BRA `(.L_x_15) ;  /* 0x0000000000b0e947 */ /* 0x000fea0003800000 */
[----:B------:R-:W-:Y:S02]  /*0a00*/  ISETP.NE.AND P1, PT, R7, 0x1, PT ;  /* 0x000000010700780c */ /* 0x000fe40003f25270 */
[----:B------:R-:W-:-:S04]  /*0a10*/  LOP3.LUT R2, R13, 0x1, RZ, 0xc0, !PT ;  /* 0x000000010d027812 */ /* 0x000fc800078ec0ff */
[----:B------:R-:W-:-:S07]  /*0a20*/  ISETP.NE.U32.AND P3, PT, R2, 0x1, PT ;  /* 0x000000010200780c */ /* 0x000fce0003f65070 */
[----:B------:R-:W-:Y:S06]  /*0a30*/  @!P1 BRA `(.L_x_17) ;  /* 0x0000000000589947 */ /* 0x000fec0003800000 */
[----:B------:R-:W0:Y:S01]  /*0a40*/  LDCU UR6, c[0x0][0x390] ;  /* 0x00007200ff0677ac */ /* 0x000e220008000800 */
[----:B------:R-:W1:Y:S01]  /*0a50*/  LDC.64 R4, c[0x0][0x380] ;  /* 0x0000e000ff047b82 */ /* 0x000e620000000a00 */
[--C-:B------:R-:W-:Y:S02]  /*0a60*/  IMAD.IADD R8, R11, 0x1, R6.reuse ;  /* 0x000000010b087824 */ /* 0x100fe400078e0206 */
[----:B------:R-:W-:-:S03]  /*0a70*/  IMAD.IADD R9, R18, 0x1, R6 ;  /* 0x0000000112097824 */ /* 0x000fc600078e0206 */
[C---:B------:R-:W-:Y:S02]  /*0a80*/  IADD3 R7, PT, PT, R8.reuse, 0x1, RZ ;  /* 0x0000000108077810 */ /* 0x040fe40007ffe0ff */
[----:B------:R-:W2:Y:S01]  /*0a90*/  LDC.64 R2, c[0x0][0x398] ;  /* 0x0000e600ff027b82 */ /* 0x000ea20000000a00 */
[C---:B0-----:R-:W-:Y:S02]  /*0aa0*/  ISETP.GE.AND P1, PT, R8.reuse, UR6, PT ;  /* 0x0000000608007c0c */ /* 0x041fe4000bf26270 */
[C---:B------:R-:W-:Y:S02]  /*0ab0*/  ISETP.GE.AND P2, PT, R7.reuse, UR6, PT ;  /* 0x0000000607007c0c */ /* 0x040fe4000bf46270 */
[----:B------:R-:W-:Y:S02]  /*0ac0*/  ISETP.GT.AND P1, PT, R8, -0x1, !P1 ;  /* 0xffffffff0800780c */ /* 0x000fe40004f24270 */
[----:B------:R-:W-:Y:S01]  /*0ad0*/  ISETP.GT.AND P2, PT, R7, -0x1, !P2 ;  /* 0xffffffff0700780c */ /* 0x000fe20005744270 */
[----:B------:R-:W-:Y:S01]  /*0ae0*/  IMAD R7, R17, UR6, R8 ;  /* 0x0000000611077c24 */ /* 0x000fe2000f8e0208 */
[----:B------:R-:W-:-:S02]  /*0af0*/  PLOP3.LUT P1, PT, P1, P0, PT, 0x80, 0x8 ;  /* 0x000000000008781c */ /* 0x000fc40000f21070 */
[----:B------:R-:W-:Y:S01]  /*0b00*/  PLOP3.LUT P2, PT, P2, P0, PT, 0x80, 0x8 ;  /* 0x000000000008781c */ /* 0x000fe20001741070 */
[----:B-1----:R-:W-:-:S04]  /*0b10*/  IMAD.WIDE R4, R7, 0x4, R4 ;  /* 0x0000000407047825 */ /* 0x002fc800078e0204 */
[----:B--2---:R-:W-:-:S06]  /*0b20*/  IMAD.WIDE R2, R9, 0x4, R2 ;  /* 0x0000000409027825 */ /* 0x004fcc00078e0202 */
[----:B------:R-:W2:Y:S04]  /*0b30*/  @P1 LDG.E R7, desc[UR4][R4.64] ;  /* 0x0000000404071981 */ /* 0x000ea8000c1e1900 */
[----:B------:R-:W2:Y:S04]  /*0b40*/  @P1 LDG.E R8, desc[UR4][R2.64] ;  /* 0x0000000402081981 */ /* 0x000ea8000c1e1900 */
[----:B------:R-:W3:Y:S04]  /*0b50*/  @P2 LDG.E R9, desc[UR4][R4.64+0x4] ;  /* 0x0000040404092981 */ /* 0x000ee8000c1e1900 */
[----:B------:R-:W3:Y:S01]  /*0b60*/  @P2 LDG.E R19, desc[UR4][R2.64+0x4] ;  /* 0x0000040402132981 */ /* 0x000ee2000c1e1900 */
[----:B------:R-:W-:-:S02]  /*0b70*/  VIADD R6, R6, 0x2 ;  /* 0x0000000206067836 */ /* 0x000fc40000000000 */
[----:B--2---:R-:W-:-:S04]  /*0b80*/  @P1 FFMA R10, R7, R8, R10 ;  /* 0x00000008070a1223 */ /* 0x004fc8000000000a */
[----:B---3--:R-:W-:-:S07]  /*0b90*/  @P2 FFMA R10, R9, R19, R10 ;  /* 0x00000013090a2223 */ /* 0x008fce000000000a */
.L_x_17:
[----:B------:R-:W-:Y:S05]  /*0ba0*/  @!P3 BRA `(.L_x_15) ;  /* 0x000000000044b947 */ /* 0x000fea0003800000 */
[----:B------:R-:W0:Y:S01]  /*0bb0*/  LDCU UR6, c[0x0][0x390] ;  /* 0x00007200ff0677ac */ /* 0x000e220008000800 */
[----:B------:R-:W-:Y:S01]  /*0bc0*/  IMAD.IADD R8, R11, 0x1, R6 ;  /* 0x000000010b087824 */ /* 0x000fe200078e0206 */
[----:B------:R-:W-:Y:S04]  /*0bd0*/  BSSY.RECONVERGENT B0, `(.L_x_15) ;  /* 0x000000e000007945 */ /* 0x000fe80003800200 */
[----:B0-----:R-:W-:-:S04]  /*0be0*/  ISETP.GE.AND P1, PT, R8, UR6, PT ;  /* 0x0000000608007c0c */ /* 0x001fc8000bf26270 */
[----:B------:R-:W-:-:S04]  /*0bf0*/  ISETP.GT.AND P1, PT, R8, -0x1, !P1 ;  /* 0xffffffff0800780c */ /* 0x000fc80004f24270 */
[----:B------:R-:W-:-:S13]  /*0c00*/  PLOP3.LUT P1, PT, P1, P0, PT, 0x80, 0x8 ;  /* 0x000000000008781c */ /* 0x000fda0000f21070 */
[----:B------:R-:W-:Y:S05]  /*0c10*/  @!P1 BRA `(.L_x_18) ;  /* 0x0000000000249947 */ /* 0x000fea0003800000 */
[----:B------:R-:W0:Y:S01]  /*0c20*/  LDC.64 R4, c[0x0][0x380] ;  /* 0x0000e000ff047b82 */ /* 0x000e220000000a00 */
[----:B------:R-:W-:Y:S02]  /*0c30*/  IMAD R17, R17, UR6, R8 ;  /* 0x0000000611117c24 */ /* 0x000fe4000f8e0208 */
[----:B------:R-:W-:-:S05]  /*0c40*/  IMAD.IADD R7, R18, 0x1, R6 ;  /* 0x0000000112077824 */ /* 0x000fca00078e0206 */
[----:B------:R-:W1:Y:S01]  /*0c50*/  LDC.64 R2, c[0x0][0x398] ;  /* 0x0000e600ff027b82 */ /* 0x000e620000000a00 */
[----:B0-----:R-:W-:-:S06]  /*0c60*/  IMAD.WIDE R4, R17, 0x4, R4 ;  /* 0x0000000411047825 */ /* 0x001fcc00078e0204 */
[----:B------:R-:W2:Y:S01]  /*0c70*/  LDG.E R5, desc[UR4][R4.64] ;  /* 0x0000000404057981 */ /* 0x000ea2000c1e1900 */
[----:B-1----:R-:W-:-:S06]  /*0c80*/  IMAD.WIDE R2, R7, 0x4, R2 ;  /* 0x0000000407027825 */ /* 0x002fcc00078e0202 */
[----:B------:R-:W2:Y:S02]  /*0c90*/  LDG.E R2, desc[UR4][R2.64] ;  /* 0x0000000402027981 */ /* 0x000ea4000c1e1900 */
[----:B--2---:R-:W-:-:S07]  /*0ca0*/  FFMA R10, R5, R2, R10 ;  /* 0x00000002050a7223 */ /* 0x004fce000000000a */
.L_x_18:
[----:B------:R-:W-:Y:S05]  /*0cb0*/  BSYNC.RECONVERGENT B0 ;  /* 0x0000000000007941 */ /* 0x000fea0003800200 */
.L_x_15:
[----:B------:R-:W-:Y:S05]  /*0cc0*/  @P5 BRA `(.L_x_19) ;  /* 0xfffffff400385947 */ /* 0x000fea000383ffff */
.L_x_12:
[----:B------:R-:W0:Y:S01]  /*0cd0*/  LDC.64 R2, c[0x0][0x388] ;  /* 0x0000e200ff027b82 */ /* 0x000e220000000a00 */
[----:B------:R-:W1:Y:S02]  /*0ce0*/  LDCU UR6, c[0x0][0x390] ;  /* 0x00007200ff0677ac */ /* 0x000e640008000800 */
[----:B-1----:R-:W-:-:S04]  /*0cf0*/  IMAD R11, R0, UR6, R11 ;  /* 0x00000006000b7c24 */ /* 0x002fc8000f8e020b */
[----:B0-----:R-:W-:-:S05]  /*0d00*/  IMAD.WIDE R2, R11, 0x4, R2 ;  /* 0x000000040b027825 */ /* 0x001fca00078e0202 */
[----:B------:R-:W-:Y:S01]  /*0d10*/  STG.E desc[UR4][R2.64], R10 ;  /* 0x0000000a02007986 */ /* 0x000fe2000c101904 */
[----:B------:R-:W-:Y:S05]  /*0d20*/  EXIT ;  /* 0x000000000000794d */ /* 0x000fea0003800000 */
.L_x_20:
        /* <DEDUP_REMOVED lines=13> */
.L_x_22:


//--------------------- .nv.shared._Z23convolutionKernelSharedPKfPfiiS0_i --------------------------
	.section	.nv.shared._Z23convolutionKernelSharedPKfPfiiS0_i,"aw",@nobits
	.sectionflags	@""
	.align	16
	.zero		1024


//--------------------- .nv.shared.reserved.0     --------------------------
	.section	.nv.shared.reserved.0,"aw",@nobits
	.weak		__nv_reservedSMEM_offset_0_alias
	.size		__nv_reservedSMEM_offset_0_alias, 0, 64
	.other		__nv_reservedSMEM_offset_0_alias,@"STO_CUDA_RESERVED_SHARED STV_DEFAULT"
__nv_reservedSMEM_offset_0_alias:
	.zero		0
	.zero		64


//--------------------- .nv.shared._Z22convolutionKernelNaivePKfPfiiS0_i --------------------------
	.section	.nv.shared._Z22convolutionKernelNaivePKfPfiiS0_i,"aw",@nobits
	.sectionflags	@""
	.align	16
	.zero		1024


//--------------------- .nv.constant0._Z23convolutionKernelSharedPKfPfiiS0_i --------------------------
	.section	.nv.constant0._Z23convolutionKernelSharedPKfPfiiS0_i,"a",@progbits
	.sectionflags	@""
	.align	4
.nv.constant0._Z23convolutionKernelSharedPKfPfiiS0_i:
	.zero		932


//--------------------- .nv.constant0._Z22convolutionKernelNaivePKfPfiiS0_i --------------------------
	.section	.nv.constant0._Z22convolutionKernelNaivePKfPfiiS0_i,"a",@progbits
	.sectionflags	@""
	.align	4
.nv.constant0._Z22convolutionKernelNaivePKfPfiiS0_i:
	.zero		932


//--------------------- SYMBOLS --------------------------

	.type		.nv.reservedSmem.offset0,@object
	.size		.nv.reservedSmem.offset0,0x4
	.type		.nv.reservedSmem.cap,@object
	.size		.nv.reservedSmem.cap,0x4
